def matmul_kernel(
    a_ptr,
    b_ptr,
    c_ptr,
    M,
    N,
    K,
    stride_am,
    stride_ak,
    stride_bk,
    stride_bn,
    stride_cm,
    stride_cn,
    BLOCK_M: tl.constexpr,
    BLOCK_N: tl.constexpr,
    BLOCK_K: tl.constexpr,
    GROUP_M: tl.constexpr,
):
    pid = tl.program_id(axis=0)
    num_pid_m = tl.cdiv(M, BLOCK_M)
    num_pid_n = tl.cdiv(N, BLOCK_N)
    num_pid_in_group = GROUP_M * num_pid_n
    group_id = pid // num_pid_in_group
    first_pid_m = group_id * GROUP_M
    group_size_m = min(num_pid_m - first_pid_m, GROUP_M)
    pid_m = first_pid_m + ((pid % num_pid_in_group) % group_size_m)
    pid_n = (pid % num_pid_in_group) // group_size_m

    offs_am = (pid_m * BLOCK_M + tl.arange(0, BLOCK_M)) % M
    offs_bn = (pid_n * BLOCK_N + tl.arange(0, BLOCK_N)) % N
    offs_k = tl.arange(0, BLOCK_K)
    a_ptrs = a_ptr + offs_am[:, None] * stride_am + offs_k[None, :] * stride_ak
    b_ptrs = b_ptr + offs_k[:, None] * stride_bk + offs_bn[None, :] * stride_bn

    acc = tl.zeros((BLOCK_M, BLOCK_N), dtype=tl.float32)
    for kk in range(0, tl.cdiv(K, BLOCK_K)):
        a = tl.load(a_ptrs, mask=offs_k[None, :] < K - kk * BLOCK_K, other=0.0)
        b = tl.load(b_ptrs, mask=offs_k[:, None] < K - kk * BLOCK_K, other=0.0)
        acc = tl.dot(a, b, acc)
        a_ptrs += BLOCK_K * stride_ak
        b_ptrs += BLOCK_K * stride_bk

    c = acc.to(c_ptr.dtype.element_ty)
    offs_cm = pid_m * BLOCK_M + tl.arange(0, BLOCK_M)
    offs_cn = pid_n * BLOCK_N + tl.arange(0, BLOCK_N)
    c_ptrs = c_ptr + offs_cm[:, None] * stride_cm + offs_cn[None, :] * stride_cn
    mask = (offs_cm[:, None] < M) & (offs_cn[None, :] < N)
    tl.store(c_ptrs, c, mask=mask)

# config = {"BLOCK_K": 64, "BLOCK_M": 128, "BLOCK_N": 32, "GROUP_M": 8, "arch": "sm_100", "dtype": "bf16", "num_ctas": 1, "num_stages": 3, "num_warps": 8}
# arch = sm_100


// ===== COMPILED SASS (sm_100a) =====

	.target	sm_100a

	.elftype	@"ET_EXEC"


//--------------------- .note.nv.tkinfo           --------------------------
	.section	.note.nv.tkinfo,"",@"SHT_NOTE"
	.sectionflags	@"SHF_NOTE_NV_TKINFO"
	.tkinfo
        /*0018*/ 	.word	0x00000081
        /*0030*/ 	.string	""
        /*0030*/ 	.string	"ptxas-blackwell"
        /*0030*/ 	.string	"Cuda compilation tools, release 12.9, V12.9.86"
        /*0030*/ 	.string	"Build cuda_12.9.r12.9/compiler.36037853_0"
        /*0030*/ 	.string	"-v  -suppress-debug-info  -lineinfo  -arch sm_100a "



//--------------------- .note.nv.cuver            --------------------------
	.section	.note.nv.cuver,"",@"SHT_NOTE"
	.sectionflags	@"SHF_NOTE_NV_CUVER"
        /*0018*/ 	.short	0x0001
        /*001a*/ 	.short	0x0064
        /*001c*/ 	.short	0x0001
        /*001e*/ 	.short	0x0000
        /*0020*/ 	.short	0x0001
        /*0022*/ 	.short	0x0000


//--------------------- .nv.info                  --------------------------
	.section	.nv.info,"",@"SHT_CUDA_INFO"
	.align	4


	//----- nvinfo : EIATTR_REGCOUNT
	.align		4
        /*0000*/ 	.byte	0x04, 0x2f
        /*0002*/ 	.short	(.L_4 - .L_3)
	.align		4
.L_3:
        /*0004*/ 	.word	index@(matmul_kernel)
        /*0008*/ 	.word	0x000000ae


	//----- nvinfo : EIATTR_FRAME_SIZE
	.align		4
.L_4:
        /*000c*/ 	.byte	0x04, 0x11
        /*000e*/ 	.short	(.L_6 - .L_5)
	.align		4
.L_5:
        /*0010*/ 	.word	index@($__internal_2_$__cuda_sm10x_tcgen05_guardrail_trap_unallocated_columns_being_dealloced)
        /*0014*/ 	.word	0x00000000


	//----- nvinfo : EIATTR_FRAME_SIZE
	.align		4
.L_6:
        /*0018*/ 	.byte	0x04, 0x11
        /*001a*/ 	.short	(.L_8 - .L_7)
	.align		4
.L_7:
        /*001c*/ 	.word	index@($__internal_1_$__cuda_sm10x_tcgen05_guardrail_trap_phase_invalid_during_alloc)
        /*0020*/ 	.word	0x00000000


	//----- nvinfo : EIATTR_FRAME_SIZE
	.align		4
.L_8:
        /*0024*/ 	.byte	0x04, 0x11
        /*0026*/ 	.short	(.L_10 - .L_9)
	.align		4
.L_9:
        /*0028*/ 	.word	index@($__internal_0_$__cuda_sm10x_tcgen05_guardrail_trap_col_being_dealloced_not_returned_by_alloc)
        /*002c*/ 	.word	0x00000000


	//----- nvinfo : EIATTR_FRAME_SIZE
	.align		4
.L_10:
        /*0030*/ 	.byte	0x04, 0x11
        /*0032*/ 	.short	(.L_12 - .L_11)
	.align		4
.L_11:
        /*0034*/ 	.word	index@(matmul_kernel)
        /*0038*/ 	.word	0x00000000


	//----- nvinfo : EIATTR_MIN_STACK_SIZE
	.align		4
.L_12:
        /*003c*/ 	.byte	0x04, 0x12
        /*003e*/ 	.short	(.L_14 - .L_13)
	.align		4
.L_13:
        /*0040*/ 	.word	index@(matmul_kernel)
        /*0044*/ 	.word	0x00000000
.L_14:


//--------------------- .nv.info.matmul_kernel    --------------------------
	.section	.nv.info.matmul_kernel,"",@"SHT_CUDA_INFO"
	.sectionflags	@""
	.align	4


	//----- nvinfo : EIATTR_CUDA_API_VERSION
	.align		4
        /*0000*/ 	.byte	0x04, 0x37
        /*0002*/ 	.short	(.L_16 - .L_15)
.L_15:
        /*0004*/ 	.word	0x00000081


	//----- nvinfo : EIATTR_KPARAM_INFO
	.align		4
.L_16:
        /*0008*/ 	.byte	0x04, 0x17
        /*000a*/ 	.short	(.L_18 - .L_17)
.L_17:
        /*000c*/ 	.word	0x00000000
        /*0010*/ 	.short	0x000d
        /*0012*/ 	.short	0x0048
        /*0014*/ 	.byte	0x00, 0xf4, 0x21, 0x00


	//----- nvinfo : EIATTR_KPARAM_INFO
	.align		4
.L_18:
        /*0018*/ 	.byte	0x04, 0x17
        /*001a*/ 	.short	(.L_20 - .L_19)
.L_19:
        /*001c*/ 	.word	0x00000000
        /*0020*/ 	.short	0x000c
        /*0022*/ 	.short	0x0040
        /*0024*/ 	.byte	0x00, 0xf4, 0x21, 0x00


	//----- nvinfo : EIATTR_KPARAM_INFO
	.align		4
.L_20:
        /*0028*/ 	.byte	0x04, 0x17
        /*002a*/ 	.short	(.L_22 - .L_21)
.L_21:
        /*002c*/ 	.word	0x00000000
        /*0030*/ 	.short	0x000b
        /*0032*/ 	.short	0x0038
        /*0034*/ 	.byte	0x00, 0xf0, 0x11, 0x00


	//----- nvinfo : EIATTR_KPARAM_INFO
	.align		4
.L_22:
        /*0038*/ 	.byte	0x04, 0x17
        /*003a*/ 	.short	(.L_24 - .L_23)
.L_23:
        /*003c*/ 	.word	0x00000000
        /*0040*/ 	.short	0x000a
        /*0042*/ 	.short	0x0034
        /*0044*/ 	.byte	0x00, 0xf0, 0x11, 0x00


	//----- nvinfo : EIATTR_KPARAM_INFO
	.align		4
.L_24:
        /*0048*/ 	.byte	0x04, 0x17
        /*004a*/ 	.short	(.L_26 - .L_25)
.L_25:
        /*004c*/ 	.word	0x00000000
        /*0050*/ 	.short	0x0009
        /*0052*/ 	.short	0x0030
        /*0054*/ 	.byte	0x00, 0xf0, 0x11, 0x00


	//----- nvinfo : EIATTR_KPARAM_INFO
	.align		4
.L_26:
        /*0058*/ 	.byte	0x04, 0x17
        /*005a*/ 	.short	(.L_28 - .L_27)
.L_27:
        /*005c*/ 	.word	0x00000000
        /*0060*/ 	.short	0x0008
        /*0062*/ 	.short	0x002c
        /*0064*/ 	.byte	0x00, 0xf0, 0x11, 0x00


	//----- nvinfo : EIATTR_KPARAM_INFO
	.align		4
.L_28:
        /*0068*/ 	.byte	0x04, 0x17
        /*006a*/ 	.short	(.L_30 - .L_29)
.L_29:
        /*006c*/ 	.word	0x00000000
        /*0070*/ 	.short	0x0007
        /*0072*/ 	.short	0x0028
        /*0074*/ 	.byte	0x00, 0xf0, 0x11, 0x00


	//----- nvinfo : EIATTR_KPARAM_INFO
	.align		4
.L_30:
        /*0078*/ 	.byte	0x04, 0x17
        /*007a*/ 	.short	(.L_32 - .L_31)
.L_31:
        /*007c*/ 	.word	0x00000000
        /*0080*/ 	.short	0x0006
        /*0082*/ 	.short	0x0024
        /*0084*/ 	.byte	0x00, 0xf0, 0x11, 0x00


	//----- nvinfo : EIATTR_KPARAM_INFO
	.align		4
.L_32:
        /*0088*/ 	.byte	0x04, 0x17
        /*008a*/ 	.short	(.L_34 - .L_33)
.L_33:
        /*008c*/ 	.word	0x00000000
        /*0090*/ 	.short	0x0005
        /*0092*/ 	.short	0x0020
        /*0094*/ 	.byte	0x00, 0xf0, 0x11, 0x00


	//----- nvinfo : EIATTR_KPARAM_INFO
	.align		4
.L_34:
        /*0098*/ 	.byte	0x04, 0x17
        /*009a*/ 	.short	(.L_36 - .L_35)
.L_35:
        /*009c*/ 	.word	0x00000000
        /*00a0*/ 	.short	0x0004
        /*00a2*/ 	.short	0x001c
        /*00a4*/ 	.byte	0x00, 0xf0, 0x11, 0x00


	//----- nvinfo : EIATTR_KPARAM_INFO
	.align		4
.L_36:
        /*00a8*/ 	.byte	0x04, 0x17
        /*00aa*/ 	.short	(.L_38 - .L_37)
.L_37:
        /*00ac*/ 	.word	0x00000000
        /*00b0*/ 	.short	0x0003
        /*00b2*/ 	.short	0x0018
        /*00b4*/ 	.byte	0x00, 0xf0, 0x11, 0x00


	//----- nvinfo : EIATTR_KPARAM_INFO
	.align		4
.L_38:
        /*00b8*/ 	.byte	0x04, 0x17
        /*00ba*/ 	.short	(.L_40 - .L_39)
.L_39:
        /*00bc*/ 	.word	0x00000000
        /*00c0*/ 	.short	0x0002
        /*00c2*/ 	.short	0x0010
        /*00c4*/ 	.byte	0x00, 0xf4, 0x21, 0x00


	//----- nvinfo : EIATTR_KPARAM_INFO
	.align		4
.L_40:
        /*00c8*/ 	.byte	0x04, 0x17
        /*00ca*/ 	.short	(.L_42 - .L_41)
.L_41:
        /*00cc*/ 	.word	0x00000000
        /*00d0*/ 	.short	0x0001
        /*00d2*/ 	.short	0x0008
        /*00d4*/ 	.byte	0x00, 0xf4, 0x21, 0x00


	//----- nvinfo : EIATTR_KPARAM_INFO
	.align		4
.L_42:
        /*00d8*/ 	.byte	0x04, 0x17
        /*00da*/ 	.short	(.L_44 - .L_43)
.L_43:
        /*00dc*/ 	.word	0x00000000
        /*00e0*/ 	.short	0x0000
        /*00e2*/ 	.short	0x0000
        /*00e4*/ 	.byte	0x00, 0xf4, 0x21, 0x00


	//----- nvinfo : EIATTR_AT_ENTRY_FRAGMENTS
	.align		4
.L_44:
        /*00e8*/ 	.byte	0x04, 0x4f
        /*00ea*/ 	.short	(.L_46 - .L_45)


	//   ....[0]....
.L_45:
        /*00ec*/ 	.word	0x00000004


	//----- nvinfo : EIATTR_RESERVED_SMEM_USED
	.align		4
.L_46:
        /*00f0*/ 	.byte	0x01, 0x41
	.zero		2


	//----- nvinfo : EIATTR_SPARSE_MMA_MASK
	.align		4
        /*00f4*/ 	.byte	0x03, 0x50
        /*00f6*/ 	.short	0x0000


	//----- nvinfo : EIATTR_TCGEN05_1CTA_USED
	.align		4
        /*00f8*/ 	.byte	0x01, 0x51
	.zero		2


	//----- nvinfo : EIATTR_MAXREG_COUNT
	.align		4
        /*00fc*/ 	.byte	0x03, 0x1b
        /*00fe*/ 	.short	0x00ff


	//----- nvinfo : EIATTR_NUM_BARRIERS
	.align		4
        /*0100*/ 	.byte	0x02, 0x4c
        /*0102*/ 	.byte	0x01
	.zero		1


	//----- nvinfo : EIATTR_INT_WARP_WIDE_INSTR_OFFSETS
	.align		4
        /*0104*/ 	.byte	0x04, 0x31
        /*0106*/ 	.short	(.L_48 - .L_47)


	//   ....[0]....
.L_47:
        /*0108*/ 	.word	0x00000e20


	//   ....[1]....
        /*010c*/ 	.word	0x00000e40


	//   ....[2]....
        /*0110*/ 	.word	0x000026d0


	//   ....[3]....
        /*0114*/ 	.word	0x00004e70


	//   ....[4]....
        /*0118*/ 	.word	0x00004ec0


	//----- nvinfo : EIATTR_COOP_GROUP_MASK_REGIDS
	.align		4
.L_48:
        /*011c*/ 	.byte	0x04, 0x29
        /*011e*/ 	.short	(.L_50 - .L_49)


	//   ....[0]....
.L_49:
        /*0120*/ 	.word	0xffffffff


	//   ....[1]....
        /*0124*/ 	.word	0xffffffff


	//   ....[2]....
        /*0128*/ 	.word	0xffffffff


	//   ....[3]....
        /*012c*/ 	.word	0xffffffff


	//----- nvinfo : EIATTR_COOP_GROUP_INSTR_OFFSETS
	.align		4
.L_50:
        /*0130*/ 	.byte	0x04, 0x28
        /*0132*/ 	.short	(.L_52 - .L_51)


	//   ....[0]....
.L_51:
        /*0134*/ 	.word	0x00000060


	//   ....[1]....
        /*0138*/ 	.word	0x00000310


	//   ....[2]....
        /*013c*/ 	.word	0x00004d10


	//   ....[3]....
        /*0140*/ 	.word	0x00004f70


	//----- nvinfo : EIATTR_VRC_CTA_INIT_COUNT
	.align		4
.L_52:
        /*0144*/ 	.byte	0x02, 0x4a
        /*0146*/ 	.byte	0x80
	.zero		1


	//----- nvinfo : EIATTR_MBARRIER_INSTR_OFFSETS
	.align		4
        /*0148*/ 	.byte	0x04, 0x39
        /*014a*/ 	.short	(.L_54 - .L_53)


	//   ....[0]....
.L_53:
        /*014c*/ 	.word	0x00000f70
        /*0150*/ 	.word	0x000000ff
        /*0154*/ 	.word	0x00000000
        /*0158*/ 	.short	0x0100
        /*015a*/ 	.byte	0x0b
	.zero		1


	//   ....[1]....
        /*015c*/ 	.word	0x00002730
        /*0160*/ 	.word	0x000000ff
        /*0164*/ 	.word	0x0000a008
        /*0168*/ 	.short	0x0100
        /*016a*/ 	.byte	0x09
	.zero		1


	//   ....[2]....
        /*016c*/ 	.word	0x000035b0
        /*0170*/ 	.word	0x000000ff
        /*0174*/ 	.word	0x00000000
        /*0178*/ 	.short	0x010a
        /*017a*/ 	.byte	0x0b
	.zero		1


	//   ....[3]....
        /*017c*/ 	.word	0x00004450
        /*0180*/ 	.word	0x000000ff
        /*0184*/ 	.word	0x00000000
        /*0188*/ 	.short	0x010a
        /*018a*/ 	.byte	0x0b
	.zero		1


	//   ....[4]....
        /*018c*/ 	.word	0x00004530
        /*0190*/ 	.word	0x000000ff
        /*0194*/ 	.word	0x0000a000
        /*0198*/ 	.short	0x0108
        /*019a*/ 	.byte	0x09
	.zero		1


	//   ....[5]....
        /*019c*/ 	.word	0x00004580
        /*01a0*/ 	.word	0x000000ff
        /*01a4*/ 	.word	0x0000a008
        /*01a8*/ 	.short	0x0108
        /*01aa*/ 	.byte	0x09
	.zero		1


	//   ....[6]....
        /*01ac*/ 	.word	0x00004f90
        /*01b0*/ 	.word	0x000000ff
        /*01b4*/ 	.word	0x00000000
        /*01b8*/ 	.short	0x010a
        /*01ba*/ 	.byte	0x0b
	.zero		1


	//   ....[7]....
        /*01bc*/ 	.word	0x00004fc0
        /*01c0*/ 	.word	0x000000ff
        /*01c4*/ 	.word	0x00000000
        /*01c8*/ 	.short	0x010a
        /*01ca*/ 	.byte	0x0b
	.zero		1


	//----- nvinfo : EIATTR_NUM_MBARRIERS
	.align		4
.L_54:
        /*01cc*/ 	.byte	0x03, 0x38
        /*01ce*/ 	.short	0x0002


	//----- nvinfo : EIATTR_EXIT_INSTR_OFFSETS
	.align		4
        /*01d0*/ 	.byte	0x04, 0x1c
        /*01d2*/ 	.short	(.L_56 - .L_55)


	//   ....[0]....
.L_55:
        /*01d4*/ 	.word	0x00004f80


	//----- nvinfo : EIATTR_REQNTID
	.align		4
.L_56:
        /*01d8*/ 	.byte	0x04, 0x10
        /*01da*/ 	.short	(.L_58 - .L_57)
.L_57:
        /*01dc*/ 	.word	0x00000100
        /*01e0*/ 	.word	0x00000001
        /*01e4*/ 	.word	0x00000001


	//----- nvinfo : EIATTR_CRS_STACK_SIZE
	.align		4
.L_58:
        /*01e8*/ 	.byte	0x04, 0x1e
        /*01ea*/ 	.short	(.L_60 - .L_59)
.L_59:
        /*01ec*/ 	.word	0x00000000


	//----- nvinfo : EIATTR_CBANK_PARAM_SIZE
	.align		4
.L_60:
        /*01f0*/ 	.byte	0x03, 0x19
        /*01f2*/ 	.short	0x0050


	//----- nvinfo : EIATTR_PARAM_CBANK
	.align		4
        /*01f4*/ 	.byte	0x04, 0x0a
        /*01f6*/ 	.short	(.L_62 - .L_61)
	.align		4
.L_61:
        /*01f8*/ 	.word	index@(.nv.constant0.matmul_kernel)
        /*01fc*/ 	.short	0x0380
        /*01fe*/ 	.short	0x0050


	//----- nvinfo : EIATTR_SW_WAR
	.align		4
.L_62:
        /*0200*/ 	.byte	0x04, 0x36
        /*0202*/ 	.short	(.L_64 - .L_63)
.L_63:
        /*0204*/ 	.word	0x00000008
.L_64:


//--------------------- .nv.compat                --------------------------
	.section	.nv.compat,"",@"SHT_CUDA_COMPAT_INFO"
	.align	4
        /*0000*/ 	.byte	0x02, 0x02, 0x02, 0x00, 0x02, 0x05, 0x05, 0x00, 0x02, 0x03, 0x00, 0x00, 0x02, 0x06, 0x01, 0x00


//--------------------- .nv.callgraph             --------------------------
	.section	.nv.callgraph,"",@"SHT_CUDA_CALLGRAPH"
	.align	4
	.sectionentsize	8
	.align		4
        /*0000*/ 	.word	0x00000000
	.align		4
        /*0004*/ 	.word	0xffffffff
	.align		4
        /*0008*/ 	.word	0x00000000
	.align		4
        /*000c*/ 	.word	0xfffffffe
	.align		4
        /*0010*/ 	.word	0x00000000
	.align		4
        /*0014*/ 	.word	0xfffffffd
	.align		4
        /*0018*/ 	.word	0x00000000
	.align		4
        /*001c*/ 	.word	0xfffffffc


//--------------------- .text.matmul_kernel       --------------------------
	.section	.text.matmul_kernel,"ax",@progbits
	.align	128
        .global         matmul_kernel
        .type           matmul_kernel,@function
        .size           matmul_kernel,(.L_x_20 - matmul_kernel)
        .other          matmul_kernel,@"STO_CUDA_ENTRY STV_DEFAULT"
matmul_kernel:
.text.matmul_kernel:
[----:B------:R-:W0:Y:S01]  /*0000*/  LDC R1, c[0x0][0x37c] ;  /* 0x0000df00ff017b82 */ /* 0x000e220000000800 */
[----:B------:R-:W1:Y:S01]  /*0010*/  S2R R0, SR_TID.X ;  /* 0x0000000000007919 */ /* 0x000e620000002100 */
[----:B------:R-:W2:Y:S01]  /*0020*/  LDCU.64 UR18, c[0x0][0x358] ;  /* 0x00006b00ff1277ac */ /* 0x000ea20008000a00 */
[----:B-1----:R-:W-:-:S13]  /*0030*/  ISETP.GE.U32.AND P1, PT, R0, 0x20, PT ;  /* 0x000000200000780c */ /* 0x002fda0003f26070 */
[----:B--2---:R-:W-:Y:S05]  /*0040*/  @P1 BRA `(.L_x_0) ;  /* 0x0000000000b41947 */ /* 0x004fea0003800000 */
[----:B------:R-:W1:Y:S01]  /*0050*/  S2UR UR6, SR_CgaCtaId ;  /* 0x00000000000679c3 */ /* 0x000e620000008800 */
[----:B------:R-:W-:Y:S01]  /*0060*/  NOP ;  /* 0x0000000000007918 */ /* 0x000fe20000000000 */
[----:B------:R-:W-:Y:S02]  /*0070*/  UMOV UR4, 0x40 ;  /* 0x0000004000047882 */ /* 0x000fe40000000000 */
[----:B-1----:R-:W-:-:S09]  /*0080*/  ULEA UR4, UR6, UR4, 0x18 ;  /* 0x0000000406047291 */ /* 0x002fd2000f8ec0ff */
[----:B------:R-:W1:Y:S01]  /*0090*/  LDS.U8 R2, [UR4] ;  /* 0x00000004ff027984 */ /* 0x000e620008000000 */
[----:B------:R-:W-:Y:S02]  /*00a0*/  UMOV UR4, 0x400 ;  /* 0x0000040000047882 */ /* 0x000fe40000000000 */
[----:B------:R-:W-:Y:S01]  /*00b0*/  ULEA UR4, UR6, UR4, 0x18 ;  /* 0x0000000406047291 */ /* 0x000fe2000f8ec0ff */
[----:B-1----:R-:W-:-:S13]  /*00c0*/  ISETP.NE.AND P0, PT, R2, RZ, PT ;  /* 0x000000ff0200720c */ /* 0x002fda0003f05270 */
[----:B------:R-:W-:Y:S05]  /*00d0*/  @P0 BRA `(.L_x_1) ;  /* 0x0000000000780947 */ /* 0x000fea0003800000 */
[----:B------:R-:W-:-:S13]  /*00e0*/  ELECT P0, URZ, PT ;  /* 0x0000000000ff782f */ /* 0x000fda0003800000 */
[----:B------:R-:W-:Y:S05]  /*00f0*/  @!P0 BRA `(.L_x_2) ;  /* 0x0000000000808947 */ /* 0x000fea0003800000 */
[----:B------:R-:W-:Y:S01]  /*0100*/  UMOV UR5, 0x1 ;  /* 0x0000000100057882 */ /* 0x000fe20000000000 */
[----:B------:R-:W-:-:S04]  /*0110*/  IMAD.MOV.U32 R5, RZ, RZ, 0x1 ;  /* 0x00000001ff057424 */ /* 0x000fc800078e00ff */
[----:B------:R-:W-:Y:S04]  /*0120*/  DEPBAR.LE SB1, 0x36 ;  /* 0x00009d800000791a */ /* 0x000fe80000000000 */
[----:B------:R-:W1:Y:S02]  /*0130*/  UTCATOMSWS.FIND_AND_SET.ALIGN UP0, UR5, UR5 ;  /* 0x00000005000575e3 */ /* 0x000e640008000800 */
[----:B-1----:R-:W-:-:S04]  /*0140*/  PLOP3.LUT P0, PT, PT, PT, UP0, 0x80, 0x8 ;  /* 0x000000000008781c */ /* 0x002fc80003f0f008 */
[----:B------:R-:W-:-:S04]  /*0150*/  SEL R2, RZ, 0xffffffff, !P0 ;  /* 0xffffffffff027807 */ /* 0x000fc80004000000 */
[----:B------:R-:W-:Y:S01]  /*0160*/  ISETP.NE.AND P0, PT, R2, RZ, PT ;  /* 0x000000ff0200720c */ /* 0x000fe20003f05270 */
[----:B------:R-:W-:-:S12]  /*0170*/  IMAD.U32 R2, RZ, RZ, UR5 ;  /* 0x00000005ff027e24 */ /* 0x000fd8000f8e00ff */
[----:B------:R-:W-:Y:S05]  /*0180*/  @P0 BRA `(.L_x_3) ;  /* 0x0000000000240947 */ /* 0x000fea0003800000 */
.L_x_4:
[----:B------:R-:W-:Y:S05]  /*0190*/  NANOSLEEP 0x64 ;  /* 0x000000640000795d */ /* 0x000fea0003800000 */
[----:B------:R-:W-:-:S05]  /*01a0*/  UMOV UR5, 0x1 ;  /* 0x0000000100057882 */ /* 0x000fca0000000000 */
[----:B------:R-:W-:Y:S04]  /*01b0*/  DEPBAR.LE SB1, 0x36 ;  /* 0x00009d800000791a */ /* 0x000fe80000000000 */
[----:B------:R-:W1:Y:S02]  /*01c0*/  UTCATOMSWS.FIND_AND_SET.ALIGN UP0, UR5, UR5 ;  /* 0x00000005000575e3 */ /* 0x000e640008000800 */
[----:B-1----:R-:W-:-:S04]  /*01d0*/  PLOP3.LUT P0, PT, PT, PT, UP0, 0x80, 0x8 ;  /* 0x000000000008781c */ /* 0x002fc80003f0f008 */
[----:B------:R-:W-:-:S04]  /*01e0*/  SEL R2, RZ, 0xffffffff, !P0 ;  /* 0xffffffffff027807 */ /* 0x000fc80004000000 */
[----:B------:R-:W-:Y:S01]  /*01f0*/  ISETP.NE.AND P0, PT, R2, RZ, PT ;  /* 0x000000ff0200720c */ /* 0x000fe20003f05270 */
[----:B------:R-:W-:-:S12]  /*0200*/  IMAD.U32 R2, RZ, RZ, UR5 ;  /* 0x00000005ff027e24 */ /* 0x000fd8000f8e00ff */
[----:B------:R-:W-:Y:S05]  /*0210*/  @!P0 BRA `(.L_x_4) ;  /* 0xfffffffc00dc8947 */ /* 0x000fea000383ffff */
.L_x_3:
[C---:B------:R-:W-:Y:S01]  /*0220*/  VIADD R4, R2.reuse, 0x10 ;  /* 0x0000001002047836 */ /* 0x040fe20000000000 */
[----:B------:R-:W-:Y:S01]  /*0230*/  UMOV UR5, 0x50 ;  /* 0x0000005000057882 */ /* 0x000fe20000000000 */
[C---:B------:R-:W-:Y:S01]  /*0240*/  SHF.L.U32 R3, R5.reuse, R2, RZ ;  /* 0x0000000205037219 */ /* 0x040fe200000006ff */
[----:B------:R-:W-:Y:S01]  /*0250*/  ULEA UR5, UR6, UR5, 0x18 ;  /* 0x0000000506057291 */ /* 0x000fe2000f8ec0ff */
[----:B------:R-:W-:Y:S01]  /*0260*/  IMAD.SHL.U32 R2, R2, 0x20, RZ ;  /* 0x0000002002027824 */ /* 0x000fe200078e00ff */
[----:B------:R-:W-:-:S04]  /*0270*/  SHF.L.U32 R4, R5, R4, RZ ;  /* 0x0000000405047219 */ /* 0x000fc800000006ff */
[----:B------:R-:W-:-:S05]  /*0280*/  LOP3.LUT R3, R4, R3, RZ, 0xfc, !PT ;  /* 0x0000000304037212 */ /* 0x000fca00078efcff */
[----:B------:R1:W-:Y:S04]  /*0290*/  ATOMS.OR RZ, [UR5], R3 ;  /* 0x00000003ffff798c */ /* 0x0003e8000b000005 */
[----:B------:R1:W-:Y:S01]  /*02a0*/  STS [UR4], R2 ;  /* 0x00000002ff007988 */ /* 0x0003e20008000804 */
[----:B------:R-:W-:Y:S05]  /*02b0*/  BRA `(.L_x_2) ;  /* 0x0000000000107947 */ /* 0x000fea0003800000 */
.L_x_1:
[----:B------:R-:W-:-:S05]  /*02c0*/  IMAD.MOV.U32 R2, RZ, RZ, -0x1 ;  /* 0xffffffffff027424 */ /* 0x000fca00078e00ff */
[----:B------:R1:W-:Y:S02]  /*02d0*/  STS [UR4], R2 ;  /* 0x00000002ff007988 */ /* 0x0003e40008000804 */
[----:B-1----:R-:W-:-:S07]  /*02e0*/  MOV R2, 0x300 ;  /* 0x0000030000027802 */ /* 0x002fce0000000f00 */
[----:B0-----:R-:W-:Y:S05]  /*02f0*/  CALL.REL.NOINC `($__internal_1_$__cuda_sm10x_tcgen05_guardrail_trap_phase_invalid_during_alloc) ;  /* 0x0000004c00487944 */ /* 0x001fea0003c00000 */
.L_x_2:
[----:B------:R-:W-:Y:S05]  /*0300*/  WARPSYNC.ALL ;  /* 0x0000000000007948 */ /* 0x000fea0003800000 */
[----:B------:R-:W-:Y:S01]  /*0310*/  NOP ;  /* 0x0000000000007918 */ /* 0x000fe20000000000 */
.L_x_0:
[----:B------:R-:W2:Y:S01]  /*0320*/  LDC.64 R14, c[0x0][0x398] ;  /* 0x0000e600ff0e7b82 */ /* 0x000ea20000000a00 */
[----:B------:R-:W3:Y:S01]  /*0330*/  S2R R7, SR_CTAID.X ;  /* 0x0000000000077919 */ /* 0x000ee20000002500 */
[----:B------:R-:W-:Y:S01]  /*0340*/  LOP3.LUT R70, R0, 0x7f, RZ, 0xc0, !PT ;  /* 0x0000007f00467812 */ /* 0x000fe200078ec0ff */
[----:B------:R-:W-:Y:S01]  /*0350*/  UMOV UR9, 0x400 ;  /* 0x0000040000097882 */ /* 0x000fe20000000000 */
[--C-:B------:R-:W-:Y:S01]  /*0360*/  SHF.R.U32.HI R44, RZ, 0x5, R0.reuse ;  /* 0x00000005ff2c7819 */ /* 0x100fe20000011600 */
[----:B------:R-:W-:Y:S01]  /*0370*/  UMOV UR6, 0x1 ;  /* 0x0000000100067882 */ /* 0x000fe20000000000 */
[----:B------:R-:W-:Y:S01]  /*0380*/  SHF.R.U32.HI R72, RZ, 0x7, R0 ;  /* 0x00000007ff487819 */ /* 0x000fe20000011600 */
[----:B------:R-:W4:Y:S01]  /*0390*/  LDCU.128 UR12, c[0x0][0x380] ;  /* 0x00007000ff0c77ac */ /* 0x000f220008000c00 */
[----:B------:R-:W5:Y:S01]  /*03a0*/  S2UR UR4, SR_CgaCtaId ;  /* 0x00000000000479c3 */ /* 0x000f620000008800 */
[----:B------:R-:W-:Y:S02]  /*03b0*/  PRMT R28, RZ, 0x7610, R28 ;  /* 0x00007610ff1c7816 */ /* 0x000fe4000000001c */
[----:B------:R-:W-:-:S04]  /*03c0*/  SGXT.U32 R72, R72, 0x1 ;  /* 0x000000014848781a */ /* 0x000fc80000000000 */
[C---:B------:R-:W-:Y:S01]  /*03d0*/  LOP3.LUT R75, R72.reuse, 0x8, RZ, 0xfc, !PT ;  /* 0x00000008484b7812 */ /* 0x040fe200078efcff */
[----:B------:R-:W1:Y:S01]  /*03e0*/  LDC.64 R68, c[0x0][0x3a8] ;  /* 0x0000ea00ff447b82 */ /* 0x000e620000000a00 */
[----:B------:R-:W-:Y:S01]  /*03f0*/  LOP3.LUT R77, R72, 0xa, RZ, 0xfc, !PT ;  /* 0x0000000a484d7812 */ /* 0x000fe200078efcff */
[----:B-12---:R-:W-:-:S06]  /*0400*/  VIADD R2, R15, 0x1f ;  /* 0x0000001f0f027836 */ /* 0x006fcc0000000000 */
[----:B------:R-:W1:Y:S01]  /*0410*/  LDC.64 R66, c[0x0][0x3a0] ;  /* 0x0000e800ff427b82 */ /* 0x000e620000000a00 */
[----:B------:R-:W-:Y:S01]  /*0420*/  SHF.R.S32.HI R3, RZ, 0x1f, R2 ;  /* 0x0000001fff037819 */ /* 0x000fe20000011402 */
[----:B-----5:R-:W-:-:S03]  /*0430*/  ULEA UR9, UR4, UR9, 0x18 ;  /* 0x0000000904097291 */ /* 0x020fc6000f8ec0ff */
[----:B------:R-:W-:Y:S02]  /*0440*/  LEA.HI R3, R3, R2, RZ, 0x5 ;  /* 0x0000000203037211 */ /* 0x000fe400078f28ff */
[----:B---3--:R-:W-:Y:S01]  /*0450*/  IABS R8, R7 ;  /* 0x0000000700087213 */ /* 0x008fe20000000000 */
[----:B------:R-:W-:Y:S01]  /*0460*/  UIADD3 UR11, UPT, UPT, UR9, 0xa000, URZ ;  /* 0x0000a000090b7890 */ /* 0x000fe2000fffe0ff */
[----:B------:R-:W-:Y:S01]  /*0470*/  SHF.R.S32.HI R3, RZ, 0x5, R3 ;  /* 0x00000005ff037819 */ /* 0x000fe20000011403 */
[----:B------:R-:W-:-:S04]  /*0480*/  IMAD R19, R72, R68, RZ ;  /* 0x0000004448137224 */ /* 0x000fc800078e02ff */
[----:B------:R-:W-:Y:S02]  /*0490*/  IMAD.SHL.U32 R4, R3, 0x8, RZ ;  /* 0x0000000803047824 */ /* 0x000fe400078e00ff */
[----:B------:R-:W-:-:S03]  /*04a0*/  IMAD R21, R68, 0x2, R19 ;  /* 0x0000000244157824 */ /* 0x000fc600078e0213 */
[-C--:B------:R-:W-:Y:S01]  /*04b0*/  IABS R9, R4.reuse ;  /* 0x0000000400097213 */ /* 0x080fe20000000000 */
[----:B------:R-:W-:Y:S01]  /*04c0*/  IMAD R43, R68, 0x2, R21 ;  /* 0x00000002442b7824 */ /* 0x000fe200078e0215 */
[----:B------:R-:W-:Y:S01]  /*04d0*/  IABS R10, R4 ;  /* 0x00000004000a7213 */ /* 0x000fe20000000000 */
[----:B-1----:R-:W-:Y:S01]  /*04e0*/  VIADD R73, R66, 0x3f ;  /* 0x0000003f42497836 */ /* 0x002fe20000000000 */
[----:B------:R-:W1:Y:S01]  /*04f0*/  I2F.RP R5, R9 ;  /* 0x0000000900057306 */ /* 0x000e620000209400 */
[----:B------:R-:W-:-:S07]  /*0500*/  IMAD R45, R68, 0x2, R43 ;  /* 0x00000002442d7824 */ /* 0x000fce00078e022b */
[----:B-1----:R-:W1:Y:S02]  /*0510*/  MUFU.RCP R5, R5 ;  /* 0x0000000500057308 */ /* 0x002e640000001000 */
[----:B-1----:R-:W-:Y:S02]  /*0520*/  VIADD R2, R5, 0xffffffe ;  /* 0x0ffffffe05027836 */ /* 0x002fe40000000000 */
[----:B------:R-:W-:-:S04]  /*0530*/  IMAD.MOV R5, RZ, RZ, -R10 ;  /* 0x000000ffff057224 */ /* 0x000fc800078e0a0a */
[----:B------:R1:W2:Y:S02]  /*0540*/  F2I.FTZ.U32.TRUNC.NTZ R3, R2 ;  /* 0x0000000200037305 */ /* 0x0002a4000021f000 */
[----:B-1----:R-:W-:Y:S02]  /*0550*/  IMAD.MOV.U32 R2, RZ, RZ, RZ ;  /* 0x000000ffff027224 */ /* 0x002fe400078e00ff */
[----:B--2---:R-:W-:-:S04]  /*0560*/  IMAD.MOV R6, RZ, RZ, -R3 ;  /* 0x000000ffff067224 */ /* 0x004fc800078e0a03 */
[----:B------:R-:W-:Y:S02]  /*0570*/  IMAD R11, R6, R9, RZ ;  /* 0x00000009060b7224 */ /* 0x000fe400078e02ff */
[----:B------:R-:W-:Y:S02]  /*0580*/  IMAD.MOV.U32 R6, RZ, RZ, R8 ;  /* 0x000000ffff067224 */ /* 0x000fe400078e0008 */
[----:B------:R-:W-:-:S06]  /*0590*/  IMAD.HI.U32 R3, R3, R11, R2 ;  /* 0x0000000b03037227 */ /* 0x000fcc00078e0002 */
[----:B------:R-:W-:-:S04]  /*05a0*/  IMAD.HI.U32 R3, R3, R6, RZ ;  /* 0x0000000603037227 */ /* 0x000fc800078e00ff */
[----:B------:R-:W-:Y:S01]  /*05b0*/  IMAD R2, R3, R5, R6 ;  /* 0x0000000503027224 */ /* 0x000fe200078e0206 */
[----:B------:R-:W-:Y:S04]  /*05c0*/  BAR.SYNC.DEFER_BLOCKING 0x0 ;  /* 0x0000000000007b1d */ /* 0x000fe80000010000 */
[----:B------:R-:W-:-:S13]  /*05d0*/  ISETP.GT.U32.AND P2, PT, R9, R2, PT ;  /* 0x000000020900720c */ /* 0x000fda0003f44070 */
[----:B------:R-:W-:Y:S02]  /*05e0*/  @!P2 IMAD.IADD R2, R2, 0x1, -R9 ;  /* 0x000000010202a824 */ /* 0x000fe400078e0a09 */
[----:B------:R-:W-:Y:S01]  /*05f0*/  @!P2 VIADD R3, R3, 0x1 ;  /* 0x000000010303a836 */ /* 0x000fe20000000000 */
[----:B------:R-:W-:Y:S02]  /*0600*/  ISETP.NE.AND P2, PT, R4, RZ, PT ;  /* 0x000000ff0400720c */ /* 0x000fe40003f45270 */
[----:B------:R-:W-:Y:S02]  /*0610*/  ISETP.GE.U32.AND P0, PT, R2, R9, PT ;  /* 0x000000090200720c */ /* 0x000fe40003f06070 */
[----:B------:R-:W-:-:S04]  /*0620*/  LOP3.LUT R2, R7, R4, RZ, 0x3c, !PT ;  /* 0x0000000407027212 */ /* 0x000fc800078e3cff */
[----:B------:R-:W-:Y:S01]  /*0630*/  ISETP.GE.AND P3, PT, R2, RZ, PT ;  /* 0x000000ff0200720c */ /* 0x000fe20003f66270 */
[----:B------:R-:W-:-:S06]  /*0640*/  VIADD R2, R14, 0x7f ;  /* 0x0000007f0e027836 */ /* 0x000fcc0000000000 */
[----:B------:R-:W-:-:S04]  /*0650*/  @P0 VIADD R3, R3, 0x1 ;  /* 0x0000000103030836 */ /* 0x000fc80000000000 */
[----:B------:R-:W-:Y:S01]  /*0660*/  IMAD.MOV.U32 R5, RZ, RZ, R3 ;  /* 0x000000ffff057224 */ /* 0x000fe200078e0003 */
[----:B------:R-:W-:-:S03]  /*0670*/  SHF.R.S32.HI R3, RZ, 0x1f, R2 ;  /* 0x0000001fff037819 */ /* 0x000fc60000011402 */
[----:B------:R-:W-:Y:S01]  /*0680*/  @!P3 IMAD.MOV R5, RZ, RZ, -R5 ;  /* 0x000000ffff05b224 */ /* 0x000fe200078e0a05 */
[----:B------:R-:W-:Y:S02]  /*0690*/  @!P2 LOP3.LUT R5, RZ, R4, RZ, 0x33, !PT ;  /* 0x00000004ff05a212 */ /* 0x000fe400078e33ff */
[----:B------:R-:W-:-:S03]  /*06a0*/  LEA.HI R3, R3, R2, RZ, 0x7 ;  /* 0x0000000203037211 */ /* 0x000fc600078f38ff */
[----:B------:R-:W-:Y:S02]  /*06b0*/  IMAD.SHL.U32 R10, R5, 0x8, RZ ;  /* 0x00000008050a7824 */ /* 0x000fe400078e00ff */
[----:B------:R-:W-:-:S03]  /*06c0*/  IMAD.MOV R5, RZ, RZ, -R5 ;  /* 0x000000ffff057224 */ /* 0x000fc600078e0a05 */
[----:B------:R-:W-:Y:S01]  /*06d0*/  LEA.HI.SX32 R3, R3, -R10, 0x19 ;  /* 0x8000000a03037211 */ /* 0x000fe200078fcaff */
[----:B------:R-:W-:-:S03]  /*06e0*/  IMAD R7, R4, R5, R7 ;  /* 0x0000000504077224 */ /* 0x000fc600078e0207 */
[----:B------:R-:W-:-:S04]  /*06f0*/  VIMNMX R12, PT, PT, R3, 0x8, PT ;  /* 0x00000008030c7848 */ /* 0x000fc80003fe0100 */
[-C--:B------:R-:W-:Y:S02]  /*0700*/  IABS R9, R12.reuse ;  /* 0x0000000c00097213 */ /* 0x080fe40000000000 */
[----:B------:R-:W-:Y:S02]  /*0710*/  IABS R11, R12 ;  /* 0x0000000c000b7213 */ /* 0x000fe40000000000 */
[----:B------:R-:W1:Y:S08]  /*0720*/  I2F.RP R6, R9 ;  /* 0x0000000900067306 */ /* 0x000e700000209400 */
[----:B-1----:R-:W1:Y:S02]  /*0730*/  MUFU.RCP R6, R6 ;  /* 0x0000000600067308 */ /* 0x002e640000001000 */
[----:B-1----:R-:W-:-:S06]  /*0740*/  VIADD R2, R6, 0xffffffe ;  /* 0x0ffffffe06027836 */ /* 0x002fcc0000000000 */
[----:B------:R1:W2:Y:S02]  /*0750*/  F2I.FTZ.U32.TRUNC.NTZ R3, R2 ;  /* 0x0000000200037305 */ /* 0x0002a4000021f000 */
[----:B-1----:R-:W-:Y:S02]  /*0760*/  IMAD.MOV.U32 R2, RZ, RZ, RZ ;  /* 0x000000ffff027224 */ /* 0x002fe400078e00ff */
[----:B--2---:R-:W-:-:S04]  /*0770*/  IMAD.MOV R8, RZ, RZ, -R3 ;  /* 0x000000ffff087224 */ /* 0x004fc800078e0a03 */
[----:B------:R-:W-:Y:S01]  /*0780*/  IMAD.MOV.U32 R4, RZ, RZ, R8 ;  /* 0x000000ffff047224 */ /* 0x000fe200078e0008 */
[----:B------:R-:W-:-:S03]  /*0790*/  IABS R8, R7 ;  /* 0x0000000700087213 */ /* 0x000fc60000000000 */
[----:B------:R-:W-:Y:S02]  /*07a0*/  IMAD R5, R4, R9, RZ ;  /* 0x0000000904057224 */ /* 0x000fe400078e02ff */
[----:B------:R-:W-:Y:S01]  /*07b0*/  IMAD.MOV.U32 R4, RZ, RZ, R8 ;  /* 0x000000ffff047224 */ /* 0x000fe200078e0008 */
[----:B------:R-:W-:Y:S01]  /*07c0*/  IABS R8, R14 ;  /* 0x0000000e00087213 */ /* 0x000fe20000000000 */
[----:B------:R-:W-:Y:S01]  /*07d0*/  IMAD.HI.U32 R3, R3, R5, R2 ;  /* 0x0000000503037227 */ /* 0x000fe200078e0002 */
[----:B------:R-:W-:-:S03]  /*07e0*/  IABS R5, R15 ;  /* 0x0000000f00057213 */ /* 0x000fc60000000000 */
[----:B------:R-:W-:Y:S02]  /*07f0*/  IMAD.MOV R2, RZ, RZ, -R11 ;  /* 0x000000ffff027224 */ /* 0x000fe400078e0a0b */
[----:B------:R-:W-:-:S04]  /*0800*/  IMAD.HI.U32 R3, R3, R4, RZ ;  /* 0x0000000403037227 */ /* 0x000fc800078e00ff */
[----:B------:R-:W-:Y:S02]  /*0810*/  IMAD R2, R3, R2, R4 ;  /* 0x0000000203027224 */ /* 0x000fe400078e0204 */
[----:B------:R-:W1:Y:S03]  /*0820*/  I2F.RP R4, R8 ;  /* 0x0000000800047306 */ /* 0x000e660000209400 */
[----:B------:R-:W-:-:S05]  /*0830*/  ISETP.GT.U32.AND P2, PT, R9, R2, PT ;  /* 0x000000020900720c */ /* 0x000fca0003f44070 */
[----:B-1----:R-:W1:Y:S08]  /*0840*/  MUFU.RCP R4, R4 ;  /* 0x0000000400047308 */ /* 0x002e700000001000 */
[----:B------:R-:W-:Y:S02]  /*0850*/  @!P2 IMAD.IADD R2, R2, 0x1, -R9 ;  /* 0x000000010202a824 */ /* 0x000fe400078e0a09 */
[----:B------:R-:W-:Y:S01]  /*0860*/  @!P2 VIADD R3, R3, 0x1 ;  /* 0x000000010303a836 */ /* 0x000fe20000000000 */
[----:B------:R-:W-:-:S02]  /*0870*/  ISETP.NE.AND P2, PT, R12, RZ, PT ;  /* 0x000000ff0c00720c */ /* 0x000fc40003f45270 */
[----:B------:R-:W-:Y:S02]  /*0880*/  ISETP.GE.U32.AND P0, PT, R2, R9, PT ;  /* 0x000000090200720c */ /* 0x000fe40003f06070 */
[----:B------:R-:W-:-:S04]  /*0890*/  LOP3.LUT R2, R7, R12, RZ, 0x3c, !PT ;  /* 0x0000000c07027212 */ /* 0x000fc800078e3cff */
[----:B------:R-:W-:Y:S01]  /*08a0*/  ISETP.GE.AND P3, PT, R2, RZ, PT ;  /* 0x000000ff0200720c */ /* 0x000fe20003f66270 */
[----:B------:R-:W-:Y:S02]  /*08b0*/  IMAD.MOV.U32 R2, RZ, RZ, R5 ;  /* 0x000000ffff027224 */ /* 0x000fe400078e0005 */
[----:B-1----:R-:W-:Y:S02]  /*08c0*/  VIADD R5, R4, 0xffffffe ;  /* 0x0ffffffe04057836 */ /* 0x002fe40000000000 */
[----:B------:R-:W1:Y:S02]  /*08d0*/  I2F.RP R6, R2 ;  /* 0x0000000200067306 */ /* 0x000e640000209400 */
[----:B------:R-:W-:Y:S02]  /*08e0*/  @P0 VIADD R3, R3, 0x1 ;  /* 0x0000000103030836 */ /* 0x000fe40000000000 */
[----:B------:R-:W-:Y:S02]  /*08f0*/  IMAD.MOV.U32 R4, RZ, RZ, RZ ;  /* 0x000000ffff047224 */ /* 0x000fe400078e00ff */
[----:B------:R-:W-:-:S02]  /*0900*/  IMAD.MOV.U32 R71, RZ, RZ, R3 ;  /* 0x000000ffff477224 */ /* 0x000fc400078e0003 */
[----:B------:R-:W2:Y:S02]  /*0910*/  F2I.FTZ.U32.TRUNC.NTZ R5, R5 ;  /* 0x0000000500057305 */ /* 0x000ea4000021f000 */
[----:B------:R-:W-:Y:S01]  /*0920*/  @!P3 IMAD.MOV R71, RZ, RZ, -R71 ;  /* 0x000000ffff47b224 */ /* 0x000fe200078e0a47 */
[----:B------:R-:W-:-:S05]  /*0930*/  @!P2 LOP3.LUT R71, RZ, R12, RZ, 0x33, !PT ;  /* 0x0000000cff47a212 */ /* 0x000fca00078e33ff */
[----:B------:R-:W-:Y:S01]  /*0940*/  IMAD.MOV R3, RZ, RZ, -R71 ;  /* 0x000000ffff037224 */ /* 0x000fe200078e0a47 */
[----:B-1----:R-:W1:Y:S01]  /*0950*/  MUFU.RCP R6, R6 ;  /* 0x0000000600067308 */ /* 0x002e620000001000 */
[----:B------:R-:W-:Y:S02]  /*0960*/  IMAD.SHL.U32 R71, R71, 0x20, RZ ;  /* 0x0000002047477824 */ /* 0x000fe400078e00ff */
[----:B------:R-:W-:-:S04]  /*0970*/  IMAD R3, R12, R3, R7 ;  /* 0x000000030c037224 */ /* 0x000fc800078e0207 */
[----:B------:R-:W-:Y:S02]  /*0980*/  IMAD.IADD R3, R10, 0x1, R3 ;  /* 0x000000010a037824 */ /* 0x000fe400078e0203 */
[----:B--2---:R-:W-:Y:S02]  /*0990*/  IMAD.MOV R7, RZ, RZ, -R5 ;  /* 0x000000ffff077224 */ /* 0x004fe400078e0a05 */
[----:B------:R-:W-:Y:S02]  /*09a0*/  IMAD R70, R3, 0x80, R70 ;  /* 0x0000008003467824 */ /* 0x000fe400078e0246 */
[----:B------:R-:W-:-:S03]  /*09b0*/  IMAD R3, R7, R8, RZ ;  /* 0x0000000807037224 */ /* 0x000fc600078e02ff */
[----:B------:R-:W-:Y:S01]  /*09c0*/  IABS R7, R70 ;  /* 0x0000004600077213 */ /* 0x000fe20000000000 */
[----:B------:R-:W-:Y:S01]  /*09d0*/  IMAD.HI.U32 R4, R5, R3, R4 ;  /* 0x0000000305047227 */ /* 0x000fe200078e0004 */
[----:B------:R-:W-:-:S03]  /*09e0*/  ISETP.GE.AND P2, PT, R70, RZ, PT ;  /* 0x000000ff4600720c */ /* 0x000fc60003f46270 */
[----:B------:R-:W-:Y:S02]  /*09f0*/  IMAD.MOV.U32 R3, RZ, RZ, R7 ;  /* 0x000000ffff037224 */ /* 0x000fe400078e0007 */
[----:B-1----:R-:W-:Y:S01]  /*0a00*/  VIADD R6, R6, 0xffffffe ;  /* 0x0ffffffe06067836 */ /* 0x002fe20000000000 */
[----:B------:R-:W1:Y:S01]  /*0a10*/  LDS R7, [UR9] ;  /* 0x00000009ff077984 */ /* 0x000e620008000800 */
[----:B------:R-:W-:Y:S02]  /*0a20*/  IMAD.HI.U32 R4, R4, R3, RZ ;  /* 0x0000000304047227 */ /* 0x000fe400078e00ff */
[----:B------:R2:W3:Y:S02]  /*0a30*/  F2I.FTZ.U32.TRUNC.NTZ R5, R6 ;  /* 0x0000000600057305 */ /* 0x0004e4000021f000 */
[----:B------:R-:W-:-:S04]  /*0a40*/  IMAD.MOV R4, RZ, RZ, -R4 ;  /* 0x000000ffff047224 */ /* 0x000fc800078e0a04 */
[----:B------:R-:W-:Y:S01]  /*0a50*/  IMAD R3, R8, R4, R3 ;  /* 0x0000000408037224 */ /* 0x000fe200078e0203 */
[----:B------:R-:W-:Y:S01]  /*0a60*/  SHF.R.U32.HI R4, RZ, 0x6, R0 ;  /* 0x00000006ff047819 */ /* 0x000fe20000011600 */
[----:B--2---:R-:W-:Y:S01]  /*0a70*/  IMAD.SHL.U32 R6, R44, 0x4, RZ ;  /* 0x000000042c067824 */ /* 0x004fe200078e00ff */
[----:B------:R-:W-:Y:S02]  /*0a80*/  BAR.SYNC.DEFER_BLOCKING 0x0 ;  /* 0x0000000000007b1d */ /* 0x000fe40000010000 */
[----:B------:R-:W-:Y:S02]  /*0a90*/  ISETP.GT.U32.AND P0, PT, R8, R3, PT ;  /* 0x000000030800720c */ /* 0x000fe40003f04070 */
[----:B------:R-:W-:Y:S01]  /*0aa0*/  SGXT.U32 R4, R4, 0x2 ;  /* 0x000000020404781a */ /* 0x000fe20000000000 */
[----:B---3--:R-:W-:Y:S01]  /*0ab0*/  IMAD.MOV R17, RZ, RZ, -R5 ;  /* 0x000000ffff117224 */ /* 0x008fe200078e0a05 */
[----:B------:R-:W-:Y:S02]  /*0ac0*/  LOP3.LUT R6, R6, 0x10, RZ, 0xc0, !PT ;  /* 0x0000001006067812 */ /* 0x000fe400078ec0ff */
[----:B------:R-:W-:Y:S01]  /*0ad0*/  LOP3.LUT R16, R71, R4, RZ, 0xfc, !PT ;  /* 0x0000000447107212 */ /* 0x000fe200078efcff */
[----:B------:R-:W-:Y:S01]  /*0ae0*/  IMAD R17, R17, R2, RZ ;  /* 0x0000000211117224 */ /* 0x000fe200078e02ff */
[----:B------:R-:W-:Y:S01]  /*0af0*/  R2UR UR10, R6 ;  /* 0x00000000060a72ca */ /* 0x000fe200000e0000 */
[----:B------:R-:W-:Y:S01]  /*0b00*/  IMAD.MOV.U32 R4, RZ, RZ, RZ ;  /* 0x000000ffff047224 */ /* 0x000fe200078e00ff */
[----:B------:R-:W-:-:S03]  /*0b10*/  IABS R37, R16 ;  /* 0x0000001000257213 */ /* 0x000fc60000000000 */
[----:B------:R-:W-:Y:S01]  /*0b20*/  @!P0 IMAD.IADD R3, R3, 0x1, -R8 ;  /* 0x0000000103038824 */ /* 0x000fe200078e0a08 */
[C---:B------:R-:W-:Y:S01]  /*0b30*/  LOP3.LUT R52, R16.reuse, 0xc, RZ, 0xfc, !PT ;  /* 0x0000000c10347812 */ /* 0x040fe200078efcff */
[----:B------:R-:W-:Y:S01]  /*0b40*/  IMAD.HI.U32 R17, R5, R17, R4 ;  /* 0x0000001105117227 */ /* 0x000fe200078e0004 */
[----:B------:R-:W-:Y:S02]  /*0b50*/  LOP3.LUT R48, R16, 0x4, RZ, 0xfc, !PT ;  /* 0x0000000410307812 */ /* 0x000fe400078efcff */
[----:B------:R-:W-:Y:S01]  /*0b60*/  ISETP.GT.U32.AND P0, PT, R8, R3, PT ;  /* 0x000000030800720c */ /* 0x000fe20003f04070 */
[----:B------:R-:W-:Y:S01]  /*0b70*/  IMAD.SHL.U32 R5, R44, 0x200000, RZ ;  /* 0x002000002c057824 */ /* 0x000fe200078e00ff */
[----:B------:R-:W-:Y:S01]  /*0b80*/  IABS R41, R52 ;  /* 0x0000003400297213 */ /* 0x000fe20000000000 */
[----:B------:R-:W-:Y:S01]  /*0b90*/  IMAD.HI.U32 R4, R17, R37, RZ ;  /* 0x0000002511047227 */ /* 0x000fe200078e00ff */
[----:B------:R-:W-:Y:S02]  /*0ba0*/  LOP3.LUT R50, R16, 0x8, RZ, 0xfc, !PT ;  /* 0x0000000810327812 */ /* 0x000fe400078efcff */
[----:B------:R-:W-:Y:S01]  /*0bb0*/  LOP3.LUT R5, R5, 0x600000, RZ, 0xc0, !PT ;  /* 0x0060000005057812 */ /* 0x000fe200078ec0ff */
[----:B------:R-:W-:Y:S01]  /*0bc0*/  IMAD.MOV R4, RZ, RZ, -R4 ;  /* 0x000000ffff047224 */ /* 0x000fe200078e0a04 */
[----:B------:R-:W-:-:S02]  /*0bd0*/  IABS R6, R48 ;  /* 0x0000003000067213 */ /* 0x000fc40000000000 */
[----:B------:R-:W-:Y:S01]  /*0be0*/  R2UR UR5, R5 ;  /* 0x00000000050572ca */ /* 0x000fe200000e0000 */
[----:B------:R-:W-:Y:S01]  /*0bf0*/  IMAD.HI.U32 R5, R17, R41, RZ ;  /* 0x0000002911057227 */ /* 0x000fe200078e00ff */
[----:B------:R-:W-:Y:S02]  /*0c00*/  IABS R39, R50 ;  /* 0x0000003200277213 */ /* 0x000fe40000000000 */
[----:B-1----:R-:W-:Y:S01]  /*0c10*/  R2UR UR8, R7 ;  /* 0x00000000070872ca */ /* 0x002fe200000e0000 */
[----:B------:R-:W-:Y:S01]  /*0c20*/  @!P0 IMAD.IADD R3, R3, 0x1, -R8 ;  /* 0x0000000103038824 */ /* 0x000fe200078e0a08 */
[----:B------:R-:W-:Y:S01]  /*0c30*/  ISETP.NE.AND P0, PT, R14, RZ, PT ;  /* 0x000000ff0e00720c */ /* 0x000fe20003f05270 */
[----:B------:R-:W-:Y:S02]  /*0c40*/  IMAD R37, R2, R4, R37 ;  /* 0x0000000402257224 */ /* 0x000fe400078e0225 */
[----:B------:R-:W-:-:S04]  /*0c50*/  IMAD.HI.U32 R4, R17, R6, RZ ;  /* 0x0000000611047227 */ /* 0x000fc800078e00ff */
[----:B------:R-:W-:Y:S02]  /*0c60*/  IMAD.MOV R5, RZ, RZ, -R5 ;  /* 0x000000ffff057224 */ /* 0x000fe400078e0a05 */
[----:B------:R-:W-:Y:S02]  /*0c70*/  IMAD.MOV.U32 R36, RZ, RZ, R3 ;  /* 0x000000ffff247224 */ /* 0x000fe400078e0003 */
[----:B------:R-:W-:Y:S01]  /*0c80*/  IMAD.HI.U32 R3, R17, R39, RZ ;  /* 0x0000002711037227 */ /* 0x000fe200078e00ff */
[----:B------:R-:W-:-:S03]  /*0c90*/  UIADD3 UR10, UPT, UPT, UR10, UR5, UR8 ;  /* 0x000000050a0a7290 */ /* 0x000fc6000fffe008 */
[----:B------:R-:W-:Y:S02]  /*0ca0*/  IMAD.MOV R7, RZ, RZ, -R4 ;  /* 0x000000ffff077224 */ /* 0x000fe400078e0a04 */
[----:B------:R-:W-:Y:S02]  /*0cb0*/  IMAD R41, R2, R5, R41 ;  /* 0x0000000502297224 */ /* 0x000fe400078e0229 */
[----:B------:R-:W-:Y:S02]  /*0cc0*/  IMAD R5, R68, 0x2, R45 ;  /* 0x0000000244057824 */ /* 0x000fe400078e022d */
[----:B------:R-:W-:Y:S01]  /*0cd0*/  @!P2 IMAD.MOV R36, RZ, RZ, -R36 ;  /* 0x000000ffff24a224 */ /* 0x000fe200078e0a24 */
[----:B------:R-:W-:Y:S01]  /*0ce0*/  @!P0 LOP3.LUT R36, RZ, R14, RZ, 0x33, !PT ;  /* 0x0000000eff248212 */ /* 0x000fe200078e33ff */
[----:B------:R-:W-:Y:S01]  /*0cf0*/  IMAD.MOV R4, RZ, RZ, -R3 ;  /* 0x000000ffff047224 */ /* 0x000fe200078e0a03 */
[----:B------:R-:W-:Y:S01]  /*0d00*/  ISETP.GT.AND P0, PT, R73, 0x3f, PT ;  /* 0x0000003f4900780c */ /* 0x000fe20003f04270 */
[----:B------:R-:W-:-:S02]  /*0d10*/  IMAD R3, R2, R7, R6 ;  /* 0x0000000702037224 */ /* 0x000fc400078e0206 */
[----:B------:R-:W-:Y:S02]  /*0d20*/  IMAD R7, R68, 0x2, R5 ;  /* 0x0000000244077824 */ /* 0x000fe400078e0205 */
[----:B------:R-:W-:Y:S01]  /*0d30*/  IMAD R36, R36, R67, RZ ;  /* 0x0000004324247224 */ /* 0x000fe200078e02ff */
[----:B------:R-:W-:Y:S01]  /*0d40*/  LOP3.LUT R67, R0, 0xff, RZ, 0xc0, !PT ;  /* 0x000000ff00437812 */ /* 0x000fe200078ec0ff */
[----:B------:R-:W-:Y:S02]  /*0d50*/  IMAD R13, R68, 0x2, R7 ;  /* 0x00000002440d7824 */ /* 0x000fe400078e0207 */
[----:B------:R-:W-:Y:S01]  /*0d60*/  IMAD R39, R2, R4, R39 ;  /* 0x0000000402277224 */ /* 0x000fe200078e0227 */
[----:B------:R-:W-:Y:S01]  /*0d70*/  ISETP.NE.U32.AND P2, PT, R67, RZ, PT ;  /* 0x000000ff4300720c */ /* 0x000fe20003f45070 */
[----:B------:R-:W-:Y:S01]  /*0d80*/  IMAD R35, R68, 0x2, R13 ;  /* 0x0000000244237824 */ /* 0x000fe200078e020d */
[----:B----4-:R-:W-:Y:S11]  /*0d90*/  @P1 BRA `(.L_x_5) ;  /* 0x0000000000181947 */ /* 0x010ff60003800000 */
[----:B------:R-:W-:Y:S01]  /*0da0*/  ELECT P3, URZ, PT ;  /* 0x0000000000ff782f */ /* 0x000fe20003860000 */
[----:B------:R-:W-:Y:S01]  /*0db0*/  IMAD.MOV.U32 R4, RZ, RZ, 0x1 ;  /* 0x00000001ff047424 */ /* 0x000fe200078e00ff */
[----:B------:R-:W-:Y:S01]  /*0dc0*/  UMOV UR5, 0x40 ;  /* 0x0000004000057882 */ /* 0x000fe20000000000 */
[----:B------:R-:W-:Y:S01]  /*0dd0*/  UVIRTCOUNT.DEALLOC.SMPOOL 0x80 ;  /* 0x000000800000784c */ /* 0x000fe20000000000 */
[----:B------:R-:W-:-:S09]  /*0de0*/  ULEA UR5, UR4, UR5, 0x18 ;  /* 0x0000000504057291 */ /* 0x000fd2000f8ec0ff */
[----:B------:R1:W-:Y:S03]  /*0df0*/  @P3 STS.U8 [UR5], R4 ;  /* 0x00000004ff003988 */ /* 0x0003e60008000005 */
.L_x_5:
[----:B------:R-:W-:Y:S01]  /*0e00*/  STTM.x16 tmem[UR10], RZ ;  /* 0x000000ff000079ed */ /* 0x000fe2000824000a */
[----:B------:R-:W2:Y:S02]  /*0e10*/  FENCE.VIEW.ASYNC.T ;  /* 0x00000000000073c6 */ /* 0x000ea40000000200 */
[----:B--2---:R-:W-:Y:S01]  /*0e20*/  VOTEU.ALL UP0, P2 ;  /* 0x0000000000ff7886 */ /* 0x004fe20001000000 */
[----:B------:R-:W-:Y:S01]  /*0e30*/  IMAD R33, R68, 0x2, R35 ;  /* 0x0000000244217824 */ /* 0x000fe200078e0223 */
[----:B------:R-:W-:Y:S01]  /*0e40*/  VOTEU.ALL UP1, P2 ;  /* 0x0000000000ff7886 */ /* 0x000fe20001020000 */
[----:B------:R-:W-:Y:S01]  /*0e50*/  IMAD.SHL.U32 R26, R36, 0x2, RZ ;  /* 0x00000002241a7824 */ /* 0x000fe200078e00ff */
[----:B------:R-:W-:Y:S01]  /*0e60*/  ISETP.LT.AND P4, PT, R75, R66, P0 ;  /* 0x000000424b00720c */ /* 0x000fe20000781270 */
[----:B------:R-:W-:Y:S01]  /*0e70*/  IMAD R31, R68, 0x2, R33 ;  /* 0x00000002441f7824 */ /* 0x000fe200078e0221 */
[----:B------:R-:W-:-:S04]  /*0e80*/  @!UP0 UIADD3 UR4, UPT, UPT, -UR6, 0x100000, URZ ;  /* 0x0010000006048890 */ /* 0x000fc8000fffe1ff */
[----:B------:R-:W-:Y:S02]  /*0e90*/  @!UP0 USHF.L.U32 UR5, UR4, 0xb, URZ ;  /* 0x0000000b04058899 */ /* 0x000fe400080006ff */
[----:B------:R-:W-:Y:S01]  /*0ea0*/  @!UP0 USHF.L.U32 UR4, UR4, 0x1, URZ ;  /* 0x0000000104048899 */ /* 0x000fe200080006ff */
[----:B------:R-:W-:Y:S01]  /*0eb0*/  BAR.SYNC.DEFER_BLOCKING 0x0 ;  /* 0x0000000000007b1d */ /* 0x000fe20000010000 */
[----:B------:R-:W-:Y:S01]  /*0ec0*/  IADD3 R14, P5, PT, R26, UR12, RZ ;  /* 0x0000000c1a0e7c10 */ /* 0x000fe2000ffbe0ff */
[----:B------:R-:W-:Y:S01]  /*0ed0*/  IMAD R29, R68, 0x2, R31 ;  /* 0x00000002441d7824 */ /* 0x000fe200078e021f */
[----:B------:R-:W-:Y:S02]  /*0ee0*/  ISETP.LT.AND P3, PT, R77, R66, P0 ;  /* 0x000000424d00720c */ /* 0x000fe40000761270 */
[----:B------:R-:W-:Y:S01]  /*0ef0*/  LEA.HI.X.SX32 R38, R36, UR13, 0x1, P5 ;  /* 0x0000000d24267c11 */ /* 0x000fe2000a8f0eff */
[----:B------:R-:W-:Y:S01]  /*0f00*/  IMAD R27, R68, 0x2, R29 ;  /* 0x00000002441b7824 */ /* 0x000fe200078e021d */
[----:B-1----:R-:W-:-:S03]  /*0f10*/  LEA R4, P5, R5, R14, 0x1 ;  /* 0x0000000e05047211 */ /* 0x002fc600078a08ff */
[C---:B------:R-:W-:Y:S01]  /*0f20*/  IMAD R9, R68.reuse, 0x2, R27 ;  /* 0x0000000244097824 */ /* 0x040fe200078e021b */
[----:B------:R-:W-:Y:S02]  /*0f30*/  LEA.HI.X.SX32 R5, R5, R38, 0x1, P5 ;  /* 0x0000002605057211 */ /* 0x000fe400028f0eff */
[----:B------:R-:W-:Y:S01]  /*0f40*/  LEA R6, P5, R7, R14, 0x1 ;  /* 0x0000000e07067211 */ /* 0x000fe200078a08ff */
[C---:B------:R-:W-:Y:S01]  /*0f50*/  IMAD R11, R68.reuse, 0x2, R9 ;  /* 0x00000002440b7824 */ /* 0x040fe200078e0209 */
[----:B------:R-:W1:Y:S02]  /*0f60*/  FENCE.VIEW.ASYNC.S ;  /* 0x00000000000073c6 */ /* 0x000e640000000000 */
[----:B-1----:R1:W2:Y:S02]  /*0f70*/  @!UP1 SYNCS.EXCH.64 URZ, [UR11], UR4 ;  /* 0x000000040bff95b2 */ /* 0x0022a40008000100 */
[----:B--2---:R-:W-:Y:S01]  /*0f80*/  BAR.SYNC.DEFER_BLOCKING 0x0 ;  /* 0x0000000000007b1d */ /* 0x004fe20000010000 */
[----:B------:R-:W-:-:S04]  /*0f90*/  IMAD R23, R68, 0x2, R11 ;  /* 0x0000000244177824 */ /* 0x000fc800078e020b */
[----:B------:R-:W-:Y:S01]  /*0fa0*/  IMAD R25, R68, 0x2, R23 ;  /* 0x0000000244197824 */ /* 0x000fe200078e0217 */
[----:B------:R-:W-:-:S03]  /*0fb0*/  LOP3.LUT R81, R72, 0x18, RZ, 0xfc, !PT ;  /* 0x0000001848517812 */ /* 0x000fc600078efcff */
[----:B------:R-:W-:Y:S01]  /*0fc0*/  IMAD R47, R68, 0x2, R25 ;  /* 0x00000002442f7824 */ /* 0x000fe200078e0219 */
[----:B------:R-:W-:Y:S01]  /*0fd0*/  LOP3.LUT R79, R72, 0x10, RZ, 0xfc, !PT ;  /* 0x00000010484f7812 */ /* 0x000fe200078efcff */
[----:B-1----:R-:W1:Y:S01]  /*0fe0*/  LDCU UR4, c[0x0][0x3b0] ;  /* 0x00007600ff0477ac */ /* 0x002e620008000800 */
[----:B------:R-:W-:Y:S01]  /*0ff0*/  PRMT R74, RZ, 0x7610, R74 ;  /* 0x00007610ff4a7816 */ /* 0x000fe2000000004a */
[C---:B------:R-:W-:Y:S01]  /*1000*/  IMAD R49, R68.reuse, 0x2, R47 ;  /* 0x0000000244317824 */ /* 0x040fe200078e022f */
[----:B------:R-:W-:Y:S02]  /*1010*/  LEA.HI.X.SX32 R7, R7, R38, 0x1, P5 ;  /* 0x0000002607077211 */ /* 0x000fe400028f0eff */
[----:B------:R-:W-:Y:S01]  /*1020*/  ISETP.LT.AND P5, PT, R79, R66, P0 ;  /* 0x000000424f00720c */ /* 0x000fe200007a1270 */
[C---:B------:R-:W-:Y:S01]  /*1030*/  IMAD R51, R68.reuse, 0x2, R49 ;  /* 0x0000000244337824 */ /* 0x040fe200078e0231 */
[----:B------:R-:W-:Y:S01]  /*1040*/  LEA R8, P6, R9, R14, 0x1 ;  /* 0x0000000e09087211 */ /* 0x000fe200078c08ff */
[----:B------:R2:W3:Y:S01]  /*1050*/  @P4 LDG.E.U16 R28, desc[UR18][R4.64] ;  /* 0x00000012041c4981 */ /* 0x0004e2000c1e1500 */
[----:B------:R-:W-:Y:S01]  /*1060*/  ISETP.LT.AND P4, PT, R81, R66, P0 ;  /* 0x000000425100720c */ /* 0x000fe20000781270 */
[----:B------:R-:W-:-:S02]  /*1070*/  IMAD R53, R68, 0x2, R51 ;  /* 0x0000000244357824 */ /* 0x000fc400078e0233 */
[----:B------:R4:W5:Y:S01]  /*1080*/  @P3 LDG.E.U16 R74, desc[UR18][R6.64] ;  /* 0x00000012064a3981 */ /* 0x000962000c1e1500 */
[----:B------:R-:W-:Y:S02]  /*1090*/  LOP3.LUT R83, R72, 0x1a, RZ, 0xfc, !PT ;  /* 0x0000001a48537812 */ /* 0x000fe400078efcff */
[----:B------:R-:W-:Y:S02]  /*10a0*/  PRMT R30, RZ, 0x7610, R30 ;  /* 0x00007610ff1e7816 */ /* 0x000fe4000000001e */
[----:B------:R-:W-:Y:S02]  /*10b0*/  LEA.HI.X.SX32 R9, R9, R38, 0x1, P6 ;  /* 0x0000002609097211 */ /* 0x000fe400030f0eff */
[C---:B--2---:R-:W-:Y:S01]  /*10c0*/  LEA R4, P3, R33.reuse, R14, 0x1 ;  /* 0x0000000e21047211 */ /* 0x044fe200078608ff */
[----:B------:R-:W-:Y:S01]  /*10d0*/  IMAD R55, R68, 0x2, R53 ;  /* 0x0000000244377824 */ /* 0x000fe200078e0235 */
[----:B------:R-:W-:Y:S01]  /*10e0*/  PRMT R32, RZ, 0x7610, R32 ;  /* 0x00007610ff207816 */ /* 0x000fe20000000020 */
[----:B------:R-:W2:Y:S01]  /*10f0*/  @P4 LDG.E.U16 R30, desc[UR18][R8.64] ;  /* 0x00000012081e4981 */ /* 0x000ea2000c1e1500 */
[----:B------:R-:W-:-:S02]  /*1100*/  LEA.HI.X.SX32 R5, R33, R38, 0x1, P3 ;  /* 0x0000002621057211 */ /* 0x000fc400018f0eff */
[----:B------:R-:W-:Y:S01]  /*1110*/  ISETP.LT.AND P3, PT, R83, R66, P0 ;  /* 0x000000425300720c */ /* 0x000fe20000761270 */
[C---:B------:R-:W-:Y:S01]  /*1120*/  IMAD R57, R68.reuse, 0x2, R55 ;  /* 0x0000000244397824 */ /* 0x040fe200078e0237 */
[C---:B----4-:R-:W-:Y:S01]  /*1130*/  LEA R6, P4, R11.reuse, R14, 0x1 ;  /* 0x0000000e0b067211 */ /* 0x050fe200078808ff */
[----:B------:R4:W2:Y:S01]  /*1140*/  @P5 LDG.E.U16 R32, desc[UR18][R4.64] ;  /* 0x0000001204205981 */ /* 0x0008a2000c1e1500 */
[----:B------:R-:W-:Y:S01]  /*1150*/  PRMT R76, RZ, 0x7610, R76 ;  /* 0x00007610ff4c7816 */ /* 0x000fe2000000004c */
[----:B------:R-:W-:Y:S01]  /*1160*/  IMAD R59, R68, 0x2, R57 ;  /* 0x00000002443b7824 */ /* 0x000fe200078e0239 */
[C---:B------:R-:W-:Y:S02]  /*1170*/  LOP3.LUT R85, R72.reuse, 0x20, RZ, 0xfc, !PT ;  /* 0x0000002048557812 */ /* 0x040fe400078efcff */
[----:B------:R-:W-:Y:S02]  /*1180*/  LOP3.LUT R87, R72, 0x22, RZ, 0xfc, !PT ;  /* 0x0000002248577812 */ /* 0x000fe400078efcff */
[----:B------:R-:W-:-:S02]  /*1190*/  LEA.HI.X.SX32 R7, R11, R38, 0x1, P4 ;  /* 0x000000260b077211 */ /* 0x000fc400020f0eff */
[----:B----4-:R-:W-:Y:S02]  /*11a0*/  LEA R4, P6, R47, R14, 0x1 ;  /* 0x0000000e2f047211 */ /* 0x010fe400078c08ff */
[----:B------:R-:W-:Y:S01]  /*11b0*/  ISETP.LT.AND P5, PT, R85, R66, P0 ;  /* 0x000000425500720c */ /* 0x000fe200007a1270 */
[----:B------:R4:W2:Y:S01]  /*11c0*/  @P3 LDG.E.U16 R76, desc[UR18][R6.64] ;  /* 0x00000012064c3981 */ /* 0x0008a2000c1e1500 */
[----:B------:R-:W-:Y:S01]  /*11d0*/  LEA.HI.X.SX32 R5, R47, R38, 0x1, P6 ;  /* 0x000000262f057211 */ /* 0x000fe200030f0eff */
[C---:B------:R-:W-:Y:S01]  /*11e0*/  IMAD R47, R68.reuse, 0x2, R59 ;  /* 0x00000002442f7824 */ /* 0x040fe200078e023b */
[----:B------:R-:W-:Y:S02]  /*11f0*/  ISETP.LT.AND P4, PT, R87, R66, P0 ;  /* 0x000000425700720c */ /* 0x000fe40000781270 */
[----:B------:R-:W-:Y:S01]  /*1200*/  LEA R8, P3, R49, R14, 0x1 ;  /* 0x0000000e31087211 */ /* 0x000fe200078608ff */
[----:B------:R-:W-:Y:S01]  /*1210*/  IMAD R11, R68, 0x2, R47 ;  /* 0x00000002440b7824 */ /* 0x000fe200078e022f */
[----:B------:R-:W-:-:S02]  /*1220*/  LOP3.LUT R91, R72, 0x28, RZ, 0xfc, !PT ;  /* 0x00000028485b7812 */ /* 0x000fc400078efcff */
[----:B------:R-:W-:Y:S01]  /*1230*/  LEA.HI.X.SX32 R9, R49, R38, 0x1, P3 ;  /* 0x0000002631097211 */ /* 0x000fe200018f0eff */
[C---:B------:R-:W-:Y:S01]  /*1240*/  IMAD R49, R68.reuse, 0x2, R11 ;  /* 0x0000000244317824 */ /* 0x040fe200078e020b */
[----:B------:R-:W-:Y:S02]  /*1250*/  PRMT R34, RZ, 0x7610, R34 ;  /* 0x00007610ff227816 */ /* 0x000fe40000000022 */
[----:B------:R-:W-:Y:S01]  /*1260*/  PRMT R78, RZ, 0x7610, R78 ;  /* 0x00007610ff4e7816 */ /* 0x000fe2000000004e */
[----:B------:R-:W-:Y:S01]  /*1270*/  IMAD R61, R68, 0x2, R49 ;  /* 0x00000002443d7824 */ /* 0x000fe200078e0231 */
[----:B------:R-:W-:Y:S02]  /*1280*/  LOP3.LUT R93, R72, 0x30, RZ, 0xfc, !PT ;  /* 0x00000030485d7812 */ /* 0x000fe400078efcff */
[----:B------:R-:W-:Y:S01]  /*1290*/  ISETP.LT.AND P3, PT, R91, R66, P0 ;  /* 0x000000425b00720c */ /* 0x000fe20000761270 */
[----:B------:R-:W2:Y:S01]  /*12a0*/  @P5 LDG.E.U16 R34, desc[UR18][R4.64] ;  /* 0x0000001204225981 */ /* 0x000ea2000c1e1500 */
[----:B----4-:R-:W-:Y:S01]  /*12b0*/  LEA R6, P5, R55, R14, 0x1 ;  /* 0x0000000e37067211 */ /* 0x010fe200078a08ff */
[----:B------:R-:W-:-:S02]  /*12c0*/  IMAD R63, R68, 0x2, R61 ;  /* 0x00000002443f7824 */ /* 0x000fc400078e023d */
[----:B------:R4:W2:Y:S01]  /*12d0*/  @P4 LDG.E.U16 R78, desc[UR18][R8.64] ;  /* 0x00000012084e4981 */ /* 0x0008a2000c1e1500 */
[----:B------:R-:W-:Y:S02]  /*12e0*/  ISETP.LT.AND P4, PT, R93, R66, P0 ;  /* 0x000000425d00720c */ /* 0x000fe40000781270 */
[----:B------:R-:W-:Y:S02]  /*12f0*/  LOP3.LUT R95, R72, 0x38, RZ, 0xfc, !PT ;  /* 0x00000038485f7812 */ /* 0x000fe400078efcff */
[----:B------:R-:W-:Y:S02]  /*1300*/  PRMT R82, RZ, 0x7610, R82 ;  /* 0x00007610ff527816 */ /* 0x000fe40000000052 */
[----:B------:R-:W-:Y:S01]  /*1310*/  LEA.HI.X.SX32 R7, R55, R38, 0x1, P5 ;  /* 0x0000002637077211 */ /* 0x000fe200028f0eff */
[----:B------:R-:W-:Y:S01]  /*1320*/  IMAD R55, R68, 0x2, R63 ;  /* 0x0000000244377824 */ /* 0x000fe200078e023f */
[----:B----4-:R-:W-:Y:S02]  /*1330*/  LEA R8, P6, R11, R14, 0x1 ;  /* 0x0000000e0b087211 */ /* 0x010fe400078c08ff */
[----:B------:R-:W-:Y:S01]  /*1340*/  LOP3.LUT R89, R72, 0x12, RZ, 0xfc, !PT ;  /* 0x0000001248597812 */ /* 0x000fe200078efcff */
[----:B------:R4:W2:Y:S01]  /*1350*/  @P3 LDG.E.U16 R82, desc[UR18][R6.64] ;  /* 0x0000001206523981 */ /* 0x0008a2000c1e1500 */
[----:B------:R-:W-:-:S02]  /*1360*/  ISETP.LT.AND P5, PT, R95, R66, P0 ;  /* 0x000000425f00720c */ /* 0x000fc400007a1270 */
[----:B------:R-:W-:Y:S02]  /*1370*/  PRMT R84, RZ, 0x7610, R84 ;  /* 0x00007610ff547816 */ /* 0x000fe40000000054 */
[----:B------:R-:W-:Y:S02]  /*1380*/  LEA.HI.X.SX32 R9, R11, R38, 0x1, P6 ;  /* 0x000000260b097211 */ /* 0x000fe400030f0eff */
[----:B------:R-:W-:Y:S02]  /*1390*/  ISETP.LT.AND P3, PT, R89, R66, P0 ;  /* 0x000000425900720c */ /* 0x000fe40000761270 */
[----:B------:R-:W-:Y:S01]  /*13a0*/  LEA R10, P6, R55, R14, 0x1 ;  /* 0x0000000e370a7211 */ /* 0x000fe200078c08ff */
[----:B------:R0:W2:Y:S01]  /*13b0*/  @P4 LDG.E.U16 R84, desc[UR18][R8.64] ;  /* 0x0000001208544981 */ /* 0x0000a2000c1e1500 */
[----:B------:R-:W-:Y:S02]  /*13c0*/  LOP3.LUT R97, R72, 0x2a, RZ, 0xfc, !PT ;  /* 0x0000002a48617812 */ /* 0x000fe400078efcff */
[----:B------:R-:W-:-:S02]  /*13d0*/  PRMT R94, RZ, 0x7610, R94 ;  /* 0x00007610ff5e7816 */ /* 0x000fc4000000005e */
[----:B------:R-:W-:Y:S02]  /*13e0*/  LEA R4, P4, R31, R14, 0x1 ;  /* 0x0000000e1f047211 */ /* 0x000fe400078808ff */
[----:B------:R-:W-:Y:S02]  /*13f0*/  LEA.HI.X.SX32 R11, R55, R38, 0x1, P6 ;  /* 0x00000026370b7211 */ /* 0x000fe400030f0eff */
[----:B------:R-:W-:Y:S02]  /*1400*/  LOP3.LUT R99, R72, 0x32, RZ, 0xfc, !PT ;  /* 0x0000003248637812 */ /* 0x000fe400078efcff */
[----:B------:R-:W-:Y:S01]  /*1410*/  ISETP.LT.AND P6, PT, R97, R66, P0 ;  /* 0x000000426100720c */ /* 0x000fe200007c1270 */
[----:B------:R0:W2:Y:S01]  /*1420*/  @P5 LDG.E.U16 R94, desc[UR18][R10.64] ;  /* 0x000000120a5e5981 */ /* 0x0000a2000c1e1500 */
[----:B------:R-:W-:Y:S02]  /*1430*/  PRMT R90, RZ, 0x7610, R90 ;  /* 0x00007610ff5a7816 */ /* 0x000fe4000000005a */
[----:B------:R-:W-:-:S02]  /*1440*/  LEA.HI.X.SX32 R5, R31, R38, 0x1, P4 ;  /* 0x000000261f057211 */ /* 0x000fc400020f0eff */
[----:B------:R-:W-:Y:S02]  /*1450*/  ISETP.LT.AND P5, PT, R99, R66, P0 ;  /* 0x000000426300720c */ /* 0x000fe400007a1270 */
[-C--:B----4-:R-:W-:Y:S01]  /*1460*/  LEA R6, P4, R57, R14.reuse, 0x1 ;  /* 0x0000000e39067211 */ /* 0x090fe200078808ff */
[----:B------:R4:W2:Y:S01]  /*1470*/  @P3 LDG.E.U16 R90, desc[UR18][R4.64] ;  /* 0x00000012045a3981 */ /* 0x0008a2000c1e1500 */
[----:B------:R-:W-:Y:S02]  /*1480*/  LOP3.LUT R101, R72, 0x3a, RZ, 0xfc, !PT ;  /* 0x0000003a48657812 */ /* 0x000fe400078efcff */
[----:B------:R-:W-:Y:S01]  /*1490*/  PRMT R102, RZ, 0x7610, R102 ;  /* 0x00007610ff667816 */ /* 0x000fe20000000066 */
[----:B------:R-:W-:Y:S01]  /*14a0*/  IMAD R55, R68, 0x2, R55 ;  /* 0x0000000244377824 */ /* 0x000fe200078e0237 */
[----:B0-----:R-:W-:Y:S02]  /*14b0*/  LEA R8, P3, R49, R14, 0x1 ;  /* 0x0000000e31087211 */ /* 0x001fe400078608ff */
[----:B------:R-:W-:-:S02]  /*14c0*/  LEA.HI.X.SX32 R7, R57, R38, 0x1, P4 ;  /* 0x0000002639077211 */ /* 0x000fc400020f0eff */
[----:B------:R-:W-:Y:S02]  /*14d0*/  LOP3.LUT R103, R72, 0xc, RZ, 0xfc, !PT ;  /* 0x0000000c48677812 */ /* 0x000fe400078efcff */
[----:B------:R-:W-:Y:S01]  /*14e0*/  ISETP.LT.AND P4, PT, R101, R66, P0 ;  /* 0x000000426500720c */ /* 0x000fe20000781270 */
[----:B------:R0:W2:Y:S01]  /*14f0*/  @P6 LDG.E.U16 R102, desc[UR18][R6.64] ;  /* 0x0000001206666981 */ /* 0x0000a2000c1e1500 */
[----:B------:R-:W-:Y:S02]  /*1500*/  PRMT R100, RZ, 0x7610, R100 ;  /* 0x00007610ff647816 */ /* 0x000fe40000000064 */
[----:B------:R-:W-:Y:S02]  /*1510*/  LEA.HI.X.SX32 R9, R49, R38, 0x1, P3 ;  /* 0x0000002631097211 */ /* 0x000fe400018f0eff */
[----:B------:R-:W-:Y:S02]  /*1520*/  ISETP.LT.AND P3, PT, R103, R66, P0 ;  /* 0x000000426700720c */ /* 0x000fe40000761270 */
[----:B------:R-:W-:Y:S01]  /*1530*/  LEA R10, P6, R55, R14, 0x1 ;  /* 0x0000000e370a7211 */ /* 0x000fe200078c08ff */
[----:B------:R0:W2:Y:S01]  /*1540*/  @P5 LDG.E.U16 R100, desc[UR18][R8.64] ;  /* 0x0000001208645981 */ /* 0x0000a2000c1e1500 */
[----:B------:R-:W-:-:S02]  /*1550*/  PRMT R108, RZ, 0x7610, R108 ;  /* 0x00007610ff6c7816 */ /* 0x000fc4000000006c */
[----:B----4-:R-:W-:Y:S02]  /*1560*/  LEA R4, P5, R13, R14, 0x1 ;  /* 0x0000000e0d047211 */ /* 0x010fe400078a08ff */
[-C--:B------:R-:W-:Y:S02]  /*1570*/  LEA.HI.X.SX32 R11, R55, R38.reuse, 0x1, P6 ;  /* 0x00000026370b7211 */ /* 0x080fe400030f0eff */
[C---:B------:R-:W-:Y:S02]  /*1580*/  LOP3.LUT R105, R72.reuse, 0x14, RZ, 0xfc, !PT ;  /* 0x0000001448697812 */ /* 0x040fe400078efcff */
[----:B------:R-:W-:Y:S01]  /*1590*/  PRMT R80, RZ, 0x7610, R80 ;  /* 0x00007610ff507816 */ /* 0x000fe20000000050 */
[----:B------:R-:W4:Y:S01]  /*15a0*/  @P4 LDG.E.U16 R108, desc[UR18][R10.64] ;  /* 0x000000120a6c4981 */ /* 0x000f22000c1e1500 */
[----:B------:R-:W-:Y:S02]  /*15b0*/  LEA.HI.X.SX32 R5, R13, R38, 0x1, P5 ;  /* 0x000000260d057211 */ /* 0x000fe400028f0eff */
[----:B------:R-:W-:-:S02]  /*15c0*/  LOP3.LUT R107, R72, 0x1c, RZ, 0xfc, !PT ;  /* 0x0000001c486b7812 */ /* 0x000fc400078efcff */
[-C--:B------:R-:W-:Y:S01]  /*15d0*/  ISETP.LT.AND P4, PT, R105, R66.reuse, P0 ;  /* 0x000000426900720c */ /* 0x080fe20000781270 */
[----:B------:R1:W2:Y:S01]  /*15e0*/  @P3 LDG.E.U16 R80, desc[UR18][R4.64] ;  /* 0x0000001204503981 */ /* 0x0002a2000c1e1500 */
[----:B------:R-:W-:Y:S02]  /*15f0*/  ISETP.LT.AND P3, PT, R107, R66, P0 ;  /* 0x000000426b00720c */ /* 0x000fe40000761270 */
[-C--:B0-----:R-:W-:Y:S02]  /*1600*/  LEA R6, P5, R29, R14.reuse, 0x1 ;  /* 0x0000000e1d067211 */ /* 0x081fe400078a08ff */
[----:B------:R-:W-:Y:S02]  /*1610*/  PRMT R88, RZ, 0x7610, R88 ;  /* 0x00007610ff587816 */ /* 0x000fe40000000058 */
[----:B------:R-:W-:Y:S02]  /*1620*/  LOP3.LUT R109, R72, 0x24, RZ, 0xfc, !PT ;  /* 0x00000024486d7812 */ /* 0x000fe400078efcff */
[----:B------:R-:W-:-:S02]  /*1630*/  LEA R8, P6, R23, R14, 0x1 ;  /* 0x0000000e17087211 */ /* 0x000fc400078c08ff */
[----:B------:R-:W-:Y:S02]  /*1640*/  LEA.HI.X.SX32 R7, R29, R38, 0x1, P5 ;  /* 0x000000261d077211 */ /* 0x000fe400028f0eff */
[----:B------:R-:W-:Y:S02]  /*1650*/  LOP3.LUT R111, R72, 0x2c, RZ, 0xfc, !PT ;  /* 0x0000002c486f7812 */ /* 0x000fe400078efcff */
[----:B------:R-:W-:Y:S01]  /*1660*/  PRMT R86, RZ, 0x7610, R86 ;  /* 0x00007610ff567816 */ /* 0x000fe20000000056 */
[----:B------:R-:W2:Y:S01]  /*1670*/  @P4 LDG.E.U16 R88, desc[UR18][R6.64] ;  /* 0x0000001206584981 */ /* 0x000ea2000c1e1500 */
[----:B------:R-:W-:Y:S02]  /*1680*/  ISETP.LT.AND P5, PT, R109, R66, P0 ;  /* 0x000000426d00720c */ /* 0x000fe400007a1270 */
[----:B------:R-:W-:Y:S02]  /*1690*/  LEA.HI.X.SX32 R9, R23, R38, 0x1, P6 ;  /* 0x0000002617097211 */ /* 0x000fe400030f0eff */
[----:B------:R-:W-:-:S02]  /*16a0*/  ISETP.LT.AND P4, PT, R111, R66, P0 ;  /* 0x000000426f00720c */ /* 0x000fc40000781270 */
[-C--:B-1----:R-:W-:Y:S01]  /*16b0*/  LEA R4, P6, R51, R14.reuse, 0x1 ;  /* 0x0000000e33047211 */ /* 0x082fe200078c08ff */
[----:B------:R0:W2:Y:S01]  /*16c0*/  @P3 LDG.E.U16 R86, desc[UR18][R8.64] ;  /* 0x0000001208563981 */ /* 0x0000a2000c1e1500 */
[----:B------:R-:W-:Y:S02]  /*16d0*/  LEA R10, P3, R59, R14, 0x1 ;  /* 0x0000000e3b0a7211 */ /* 0x000fe400078608ff */
[----:B------:R-:W-:Y:S02]  /*16e0*/  PRMT R98, RZ, 0x7610, R98 ;  /* 0x00007610ff627816 */ /* 0x000fe40000000062 */
[-C--:B------:R-:W-:Y:S02]  /*16f0*/  LEA.HI.X.SX32 R5, R51, R38.reuse, 0x1, P6 ;  /* 0x0000002633057211 */ /* 0x080fe400030f0eff */
[----:B------:R-:W-:Y:S02]  /*1700*/  PRMT R92, RZ, 0x7610, R92 ;  /* 0x00007610ff5c7816 */ /* 0x000fe4000000005c */
[----:B------:R-:W-:Y:S01]  /*1710*/  LOP3.LUT R113, R72, 0x34, RZ, 0xfc, !PT ;  /* 0x0000003448717812 */ /* 0x000fe200078efcff */
[----:B------:R-:W-:Y:S01]  /*1720*/  IMAD R55, R68, 0x2, R55 ;  /* 0x0000000244377824 */ /* 0x000fe200078e0237 */
[----:B------:R-:W-:Y:S01]  /*1730*/  LEA.HI.X.SX32 R11, R59, R38, 0x1, P3 ;  /* 0x000000263b0b7211 */ /* 0x000fe200018f0eff */
[----:B------:R1:W2:Y:S01]  /*1740*/  @P5 LDG.E.U16 R98, desc[UR18][R4.64] ;  /* 0x0000001204625981 */ /* 0x0002a2000c1e1500 */
[----:B------:R-:W-:-:S02]  /*1750*/  LOP3.LUT R115, R72, 0x3c, RZ, 0xfc, !PT ;  /* 0x0000003c48737812 */ /* 0x000fc400078efcff */
[----:B0-----:R-:W-:Y:S01]  /*1760*/  LEA R8, P3, R61, R14, 0x1 ;  /* 0x0000000e3d087211 */ /* 0x001fe200078608ff */
[----:B------:R-:W2:Y:S01]  /*1770*/  @P4 LDG.E.U16 R92, desc[UR18][R10.64] ;  /* 0x000000120a5c4981 */ /* 0x000ea2000c1e1500 */
[-C--:B------:R-:W-:Y:S02]  /*1780*/  ISETP.LT.AND P5, PT, R113, R66.reuse, P0 ;  /* 0x000000427100720c */ /* 0x080fe400007a1270 */
[----:B------:R-:W-:Y:S02]  /*1790*/  LOP3.LUT R117, R72, 0xe, RZ, 0xfc, !PT ;  /* 0x0000000e48757812 */ /* 0x000fe400078efcff */
[----:B------:R-:W-:Y:S02]  /*17a0*/  ISETP.LT.AND P4, PT, R115, R66, P0 ;  /* 0x000000427300720c */ /* 0x000fe40000781270 */
[----:B------:R-:W-:Y:S02]  /*17b0*/  LEA R12, P6, R55, R14, 0x1 ;  /* 0x0000000e370c7211 */ /* 0x000fe400078c08ff */
[----:B------:R-:W-:-:S02]  /*17c0*/  LEA.HI.X.SX32 R9, R61, R38, 0x1, P3 ;  /* 0x000000263d097211 */ /* 0x000fc400018f0eff */
[----:B------:R-:W-:Y:S02]  /*17d0*/  ISETP.LT.AND P3, PT, R117, R66, P0 ;  /* 0x000000427500720c */ /* 0x000fe40000761270 */
[----:B------:R-:W-:Y:S02]  /*17e0*/  PRMT R104, RZ, 0x7610, R104 ;  /* 0x00007610ff687816 */ /* 0x000fe40000000068 */
[----:B------:R-:W-:Y:S02]  /*17f0*/  LEA.HI.X.SX32 R13, R55, R38, 0x1, P6 ;  /* 0x00000026370d7211 */ /* 0x000fe400030f0eff */
[----:B-1----:R-:W-:Y:S02]  /*1800*/  LEA R4, P6, R35, R14, 0x1 ;  /* 0x0000000e23047211 */ /* 0x002fe400078c08ff */
[----:B------:R-:W-:Y:S01]  /*1810*/  PRMT R106, RZ, 0x7610, R106 ;  /* 0x00007610ff6a7816 */ /* 0x000fe2000000006a */
[----:B------:R0:W2:Y:S01]  /*1820*/  @P5 LDG.E.U16 R104, desc[UR18][R8.64] ;  /* 0x0000001208685981 */ /* 0x0000a2000c1e1500 */
[----:B------:R-:W-:-:S02]  /*1830*/  LOP3.LUT R119, R72, 0x16, RZ, 0xfc, !PT ;  /* 0x0000001648777812 */ /* 0x000fc400078efcff */
[----:B------:R-:W-:Y:S02]  /*1840*/  PRMT R112, RZ, 0x7610, R112 ;  /* 0x00007610ff707816 */ /* 0x000fe40000000070 */
[----:B------:R-:W-:Y:S01]  /*1850*/  LEA.HI.X.SX32 R5, R35, R38, 0x1, P6 ;  /* 0x0000002623057211 */ /* 0x000fe200030f0eff */
[----:B------:R-:W2:Y:S01]  /*1860*/  @P4 LDG.E.U16 R106, desc[UR18][R12.64] ;  /* 0x000000120c6a4981 */ /* 0x000ea2000c1e1500 */
[----:B------:R-:W-:Y:S02]  /*1870*/  ISETP.LT.AND P5, PT, R119, R66, P0 ;  /* 0x000000427700720c */ /* 0x000fe400007a1270 */
[----:B------:R-:W-:Y:S01]  /*1880*/  LOP3.LUT R121, R72, 0x1e, RZ, 0xfc, !PT ;  /* 0x0000001e48797812 */ /* 0x000fe200078efcff */
[----:B------:R-:W2:Y:S01]  /*1890*/  @P3 LDG.E.U16 R112, desc[UR18][R4.64] ;  /* 0x0000001204703981 */ /* 0x000ea2000c1e1500 */
[----:B------:R-:W-:Y:S02]  /*18a0*/  LEA R6, P4, R27, R14, 0x1 ;  /* 0x0000000e1b067211 */ /* 0x000fe400078808ff */
[----:B------:R-:W-:-:S02]  /*18b0*/  ISETP.LT.AND P3, PT, R121, R66, P0 ;  /* 0x000000427900720c */ /* 0x000fc40000761270 */
[----:B------:R-:W-:Y:S02]  /*18c0*/  PRMT R110, RZ, 0x7610, R110 ;  /* 0x00007610ff6e7816 */ /* 0x000fe4000000006e */
[----:B------:R-:W-:Y:S02]  /*18d0*/  LEA.HI.X.SX32 R7, R27, R38, 0x1, P4 ;  /* 0x000000261b077211 */ /* 0x000fe400020f0eff */
[----:B------:R-:W-:Y:S02]  /*18e0*/  LOP3.LUT R40, R16, 0x10, RZ, 0xfc, !PT ;  /* 0x0000001010287812 */ /* 0x000fe400078efcff */
[----:B0-----:R-:W-:Y:S01]  /*18f0*/  LEA R8, P4, R25, R14, 0x1 ;  /* 0x0000000e19087211 */ /* 0x001fe200078808ff */
[----:B------:R0:W2:Y:S01]  /*1900*/  @P5 LDG.E.U16 R110, desc[UR18][R6.64] ;  /* 0x00000012066e5981 */ /* 0x0000a2000c1e1500 */
[----:B------:R-:W-:Y:S02]  /*1910*/  PRMT R114, RZ, 0x7610, R114 ;  /* 0x00007610ff727816 */ /* 0x000fe40000000072 */
[----:B------:R-:W-:-:S02]  /*1920*/  IABS R11, R40 ;  /* 0x00000028000b7213 */ /* 0x000fc40000000000 */
[----:B------:R-:W-:Y:S02]  /*1930*/  LEA.HI.X.SX32 R9, R25, R38, 0x1, P4 ;  /* 0x0000002619097211 */ /* 0x000fe400020f0eff */
[C---:B------:R-:W-:Y:S02]  /*1940*/  LOP3.LUT R123, R72.reuse, 0x26, RZ, 0xfc, !PT ;  /* 0x00000026487b7812 */ /* 0x040fe400078efcff */
[----:B0-----:R-:W-:Y:S01]  /*1950*/  LEA R6, P4, R47, R14, 0x1 ;  /* 0x0000000e2f067211 */ /* 0x001fe200078808ff */
[----:B------:R-:W-:Y:S01]  /*1960*/  IMAD.HI.U32 R5, R17, R11, RZ ;  /* 0x0000000b11057227 */ /* 0x000fe200078e00ff */
[----:B------:R-:W-:Y:S01]  /*1970*/  LOP3.LUT R125, R72, 0x2e, RZ, 0xfc, !PT ;  /* 0x0000002e487d7812 */ /* 0x000fe200078efcff */
[----:B------:R-:W2:Y:S01]  /*1980*/  @P3 LDG.E.U16 R114, desc[UR18][R8.64] ;  /* 0x0000001208723981 */ /* 0x000ea2000c1e1500 */
[----:B------:R-:W-:Y:S02]  /*1990*/  ISETP.LT.AND P5, PT, R123, R66, P0 ;  /* 0x000000427b00720c */ /* 0x000fe400007a1270 */
[----:B------:R-:W-:-:S02]  /*19a0*/  LEA R4, P3, R53, R14, 0x1 ;  /* 0x0000000e35047211 */ /* 0x000fc400078608ff */
[----:B------:R-:W-:Y:S02]  /*19b0*/  LEA.HI.X.SX32 R7, R47, R38, 0x1, P4 ;  /* 0x000000262f077211 */ /* 0x000fe400020f0eff */
[C---:B------:R-:W-:Y:S01]  /*19c0*/  ISETP.GT.U32.AND P4, PT, R2.reuse, R37, PT ;  /* 0x000000250200720c */ /* 0x040fe20003f84070 */
[----:B------:R-:W-:Y:S01]  /*19d0*/  IMAD.MOV R10, RZ, RZ, -R5 ;  /* 0x000000ffff0a7224 */ /* 0x000fe200078e0a05 */
[----:B------:R-:W-:Y:S02]  /*19e0*/  ISETP.LT.AND P6, PT, R125, R66, P0 ;  /* 0x000000427d00720c */ /* 0x000fe400007c1270 */
[----:B------:R-:W-:Y:S02]  /*19f0*/  LEA.HI.X.SX32 R5, R53, R38, 0x1, P3 ;  /* 0x0000002635057211 */ /* 0x000fe400018f0eff */
[----:B------:R-:W-:Y:S02]  /*1a00*/  ISETP.GT.U32.AND P3, PT, R2, R3, PT ;  /* 0x000000030200720c */ /* 0x000fe40003f64070 */
[----:B------:R-:W-:-:S02]  /*1a10*/  PRMT R116, RZ, 0x7610, R116 ;  /* 0x00007610ff747816 */ /* 0x000fc40000000074 */
[----:B------:R-:W-:-:S03]  /*1a20*/  PRMT R118, RZ, 0x7610, R118 ;  /* 0x00007610ff767816 */ /* 0x000fc60000000076 */
[--C-:B------:R-:W-:Y:S01]  /*1a30*/  @!P4 IMAD.IADD R37, R37, 0x1, -R2.reuse ;  /* 0x000000012525c824 */ /* 0x100fe200078e0a02 */
[----:B------:R0:W2:Y:S01]  /*1a40*/  @P5 LDG.E.U16 R116, desc[UR18][R4.64] ;  /* 0x0000001204745981 */ /* 0x0000a2000c1e1500 */
[-C--:B------:R-:W-:Y:S02]  /*1a50*/  LEA R22, P5, R21, R14.reuse, 0x1 ;  /* 0x0000000e15167211 */ /* 0x080fe400078a08ff */
[-C--:B------:R-:W-:Y:S01]  /*1a60*/  LEA R20, P4, R43, R14.reuse, 0x1 ;  /* 0x0000000e2b147211 */ /* 0x080fe200078808ff */
[----:B------:R1:W2:Y:S01]  /*1a70*/  @P6 LDG.E.U16 R118, desc[UR18][R6.64] ;  /* 0x0000001206766981 */ /* 0x0002a2000c1e1500 */
[----:B------:R-:W-:Y:S01]  /*1a80*/  LEA R24, P6, R19, R14, 0x1 ;  /* 0x0000000e13187211 */ /* 0x000fe200078c08ff */
[----:B------:R-:W-:Y:S01]  /*1a90*/  @!P3 IMAD.IADD R3, R3, 0x1, -R2 ;  /* 0x000000010303b824 */ /* 0x000fe200078e0a02 */
[-C--:B------:R-:W-:Y:S01]  /*1aa0*/  LEA.HI.X.SX32 R23, R21, R38.reuse, 0x1, P5 ;  /* 0x0000002615177211 */ /* 0x080fe200028f0eff */
[----:B------:R-:W-:Y:S01]  /*1ab0*/  IMAD R55, R68, 0x2, R55 ;  /* 0x0000000244377824 */ /* 0x000fe200078e0237 */
[----:B------:R-:W-:-:S02]  /*1ac0*/  LEA.HI.X.SX32 R21, R43, R38, 0x1, P4 ;  /* 0x000000262b157211 */ /* 0x000fc400020f0eff */
[----:B0-----:R-:W-:Y:S02]  /*1ad0*/  LEA R4, P3, R63, R14, 0x1 ;  /* 0x0000000e3f047211 */ /* 0x001fe400078608ff */
[----:B------:R-:W-:Y:S02]  /*1ae0*/  LEA.HI.X.SX32 R25, R19, R38, 0x1, P6 ;  /* 0x0000002613197211 */ /* 0x000fe400030f0eff */
[----:B------:R-:W-:Y:S02]  /*1af0*/  LEA R18, P4, R45, R14, 0x1 ;  /* 0x0000000e2d127211 */ /* 0x000fe400078808ff */
[----:B------:R-:W-:Y:S02]  /*1b00*/  ISETP.GT.U32.AND P6, PT, R2, R37, PT ;  /* 0x000000250200720c */ /* 0x000fe40003fc4070 */
[----:B------:R-:W-:Y:S02]  /*1b10*/  LEA.HI.X.SX32 R5, R63, R38, 0x1, P3 ;  /* 0x000000263f057211 */ /* 0x000fe400018f0eff */
[----:B-1----:R-:W-:-:S02]  /*1b20*/  LEA R6, P3, R55, R14, 0x1 ;  /* 0x0000000e37067211 */ /* 0x002fc400078608ff */
[-C--:B------:R-:W-:Y:S02]  /*1b30*/  LEA.HI.X.SX32 R19, R45, R38.reuse, 0x1, P4 ;  /* 0x000000262d137211 */ /* 0x080fe400020f0eff */
[C---:B------:R-:W-:Y:S02]  /*1b40*/  ISETP.GT.U32.AND P5, PT, R2.reuse, R3, PT ;  /* 0x000000030200720c */ /* 0x040fe40003fa4070 */
[C---:B------:R-:W-:Y:S02]  /*1b50*/  ISETP.GT.U32.AND P4, PT, R2.reuse, R39, PT ;  /* 0x000000270200720c */ /* 0x040fe40003f84070 */
[----:B------:R-:W-:Y:S01]  /*1b60*/  LEA.HI.X.SX32 R7, R55, R38, 0x1, P3 ;  /* 0x0000002637077211 */ /* 0x000fe200018f0eff */
[C---:B------:R-:W-:Y:S01]  /*1b70*/  IMAD R11, R2.reuse, R10, R11 ;  /* 0x0000000a020b7224 */ /* 0x040fe200078e020b */
[----:B------:R-:W-:Y:S02]  /*1b80*/  ISETP.GT.U32.AND P3, PT, R2, R41, PT ;  /* 0x000000290200720c */ /* 0x000fe40003f64070 */
[C---:B------:R-:W-:Y:S01]  /*1b90*/  LOP3.LUT R42, R16.reuse, 0x14, RZ, 0xfc, !PT ;  /* 0x00000014102a7812 */ /* 0x040fe200078efcff */
[----:B------:R-:W-:Y:S01]  /*1ba0*/  @!P6 IMAD.IADD R37, R37, 0x1, -R2 ;  /* 0x000000012525e824 */ /* 0x000fe200078e0a02 */
[----:B------:R-:W-:-:S02]  /*1bb0*/  LOP3.LUT R46, R16, 0x18, RZ, 0xfc, !PT ;  /* 0x00000018102e7812 */ /* 0x000fc400078efcff */
[----:B------:R-:W-:Y:S02]  /*1bc0*/  IABS R9, R42 ;  /* 0x0000002a00097213 */ /* 0x000fe40000000000 */
[----:B------:R-:W-:Y:S01]  /*1bd0*/  ISETP.GT.U32.AND P6, PT, R2, R11, PT ;  /* 0x0000000b0200720c */ /* 0x000fe20003fc4070 */
[--C-:B------:R-:W-:Y:S01]  /*1be0*/  @!P5 IMAD.IADD R3, R3, 0x1, -R2.reuse ;  /* 0x000000010303d824 */ /* 0x100fe200078e0a02 */
[----:B------:R-:W-:Y:S01]  /*1bf0*/  IABS R13, R46 ;  /* 0x0000002e000d7213 */ /* 0x000fe20000000000 */
[----:B------:R-:W-:Y:S01]  /*1c00*/  @!P4 IMAD.IADD R39, R39, 0x1, -R2 ;  /* 0x000000012727c824 */ /* 0x000fe200078e0a02 */
[----:B------:R-:W-:Y:S01]  /*1c10*/  ISETP.GE.AND P5, PT, R16, RZ, PT ;  /* 0x000000ff1000720c */ /* 0x000fe20003fa6270 */
[----:B------:R-:W-:-:S04]  /*1c20*/  IMAD.HI.U32 R8, R17, R9, RZ ;  /* 0x0000000911087227 */ /* 0x000fc800078e00ff */
[----:B------:R-:W-:Y:S01]  /*1c30*/  @!P3 IMAD.IADD R41, R41, 0x1, -R2 ;  /* 0x000000012929b824 */ /* 0x000fe200078e0a02 */
[----:B------:R-:W-:Y:S01]  /*1c40*/  ISETP.GT.U32.AND P3, PT, R2, R39, PT ;  /* 0x000000270200720c */ /* 0x000fe20003f64070 */
[----:B------:R-:W-:Y:S02]  /*1c50*/  IMAD.MOV R10, RZ, RZ, -R8 ;  /* 0x000000ffff0a7224 */ /* 0x000fe400078e0a08 */
[----:B------:R-:W-:Y:S01]  /*1c60*/  IMAD.HI.U32 R8, R17, R13, RZ ;  /* 0x0000000d11087227 */ /* 0x000fe200078e00ff */
[----:B------:R-:W-:-:S03]  /*1c70*/  ISETP.GE.AND P4, PT, R48, RZ, PT ;  /* 0x000000ff3000720c */ /* 0x000fc60003f86270 */
[----:B------:R-:W-:Y:S02]  /*1c80*/  IMAD.MOV R8, RZ, RZ, -R8 ;  /* 0x000000ffff087224 */ /* 0x000fe400078e0a08 */
[--C-:B------:R-:W-:Y:S02]  /*1c90*/  @!P6 IMAD.IADD R11, R11, 0x1, -R2.reuse ;  /* 0x000000010b0be824 */ /* 0x100fe400078e0a02 */
[----:B------:R-:W-:Y:S02]  /*1ca0*/  @!P5 IMAD.MOV R37, RZ, RZ, -R37 ;  /* 0x000000ffff25d224 */ /* 0x000fe400078e0a25 */
[C---:B------:R-:W-:Y:S01]  /*1cb0*/  IMAD R13, R2.reuse, R8, R13 ;  /* 0x00000008020d7224 */ /* 0x040fe200078e020d */
[C---:B------:R-:W-:Y:S01]  /*1cc0*/  ISETP.GT.U32.AND P5, PT, R2.reuse, R11, PT ;  /* 0x0000000b0200720c */ /* 0x040fe20003fa4070 */
[----:B------:R-:W-:Y:S02]  /*1cd0*/  @!P3 IMAD.IADD R39, R39, 0x1, -R2 ;  /* 0x000000012727b824 */ /* 0x000fe400078e0a02 */
[C---:B------:R-:W-:Y:S01]  /*1ce0*/  IMAD R9, R2.reuse, R10, R9 ;  /* 0x0000000a02097224 */ /* 0x040fe200078e0209 */
[----:B------:R-:W-:-:S02]  /*1cf0*/  ISETP.GT.U32.AND P3, PT, R2, R13, PT ;  /* 0x0000000d0200720c */ /* 0x000fc40003f64070 */
[----:B------:R-:W-:Y:S01]  /*1d00*/  LOP3.LUT R47, R16, 0x1c, RZ, 0xfc, !PT ;  /* 0x0000001c102f7812 */ /* 0x000fe200078efcff */
[----:B------:R-:W-:Y:S01]  /*1d10*/  @!P4 IMAD.MOV R3, RZ, RZ, -R3 ;  /* 0x000000ffff03c224 */ /* 0x000fe200078e0a03 */
[----:B------:R-:W-:Y:S02]  /*1d20*/  ISETP.GT.U32.AND P4, PT, R2, R9, PT ;  /* 0x000000090200720c */ /* 0x000fe40003f84070 */
[----:B------:R-:W-:-:S03]  /*1d30*/  IABS R12, R47 ;  /* 0x0000002f000c7213 */ /* 0x000fc60000000000 */
[----:B------:R-:W-:Y:S01]  /*1d40*/  @!P5 IMAD.IADD R11, R11, 0x1, -R2 ;  /* 0x000000010b0bd824 */ /* 0x000fe200078e0a02 */
[----:B------:R-:W-:Y:S01]  /*1d50*/  ISETP.GE.AND P5, PT, R50, RZ, PT ;  /* 0x000000ff3200720c */ /* 0x000fe20003fa6270 */
[----:B------:R-:W-:Y:S01]  /*1d60*/  IMAD.HI.U32 R17, R17, R12, RZ ;  /* 0x0000000c11117227 */ /* 0x000fe200078e00ff */
[----:B------:R-:W-:-:S03]  /*1d70*/  ISETP.GT.U32.AND P6, PT, R2, R41, PT ;  /* 0x000000290200720c */ /* 0x000fc60003fc4070 */
[--C-:B------:R-:W-:Y:S01]  /*1d80*/  @!P3 IMAD.IADD R13, R13, 0x1, -R2.reuse ;  /* 0x000000010d0db824 */ /* 0x100fe200078e0a02 */
[----:B------:R-:W-:Y:S01]  /*1d90*/  ISETP.GE.AND P3, PT, R40, RZ, PT ;  /* 0x000000ff2800720c */ /* 0x000fe20003f66270 */
[----:B------:R-:W-:Y:S02]  /*1da0*/  IMAD.MOV R17, RZ, RZ, -R17 ;  /* 0x000000ffff117224 */ /* 0x000fe400078e0a11 */
[----:B------:R-:W-:Y:S02]  /*1db0*/  @!P4 IMAD.IADD R9, R9, 0x1, -R2 ;  /* 0x000000010909c824 */ /* 0x000fe400078e0a02 */
[C---:B------:R-:W-:Y:S02]  /*1dc0*/  IMAD R17, R2.reuse, R17, R12 ;  /* 0x0000001102117224 */ /* 0x040fe400078e020c */
[----:B------:R-:W-:Y:S01]  /*1dd0*/  @!P5 IMAD.MOV R39, RZ, RZ, -R39 ;  /* 0x000000ffff27d224 */ /* 0x000fe200078e0a27 */
[C---:B------:R-:W-:Y:S01]  /*1de0*/  ISETP.GT.U32.AND P5, PT, R2.reuse, R9, PT ;  /* 0x000000090200720c */ /* 0x040fe20003fa4070 */
[----:B------:R-:W-:Y:S01]  /*1df0*/  @!P6 IMAD.IADD R41, R41, 0x1, -R2 ;  /* 0x000000012929e824 */ /* 0x000fe200078e0a02 */
[----:B------:R-:W-:-:S03]  /*1e00*/  ISETP.GT.U32.AND P6, PT, R2, R17, PT ;  /* 0x000000110200720c */ /* 0x000fc60003fc4070 */
[----:B------:R-:W-:Y:S01]  /*1e10*/  @!P3 IMAD.MOV R11, RZ, RZ, -R11 ;  /* 0x000000ffff0bb224 */ /* 0x000fe200078e0a0b */
[----:B------:R-:W-:Y:S02]  /*1e20*/  ISETP.GE.AND P3, PT, R42, RZ, PT ;  /* 0x000000ff2a00720c */ /* 0x000fe40003f66270 */
[----:B------:R-:W-:Y:S02]  /*1e30*/  ISETP.GE.AND P4, PT, R52, RZ, PT ;  /* 0x000000ff3400720c */ /* 0x000fe40003f86270 */
[----:B------:R-:W-:-:S03]  /*1e40*/  LOP3.LUT R127, R72, 0x36, RZ, 0xfc, !PT ;  /* 0x00000036487f7812 */ /* 0x000fc600078efcff */
[--C-:B------:R-:W-:Y:S02]  /*1e50*/  @!P5 IMAD.IADD R9, R9, 0x1, -R2.reuse ;  /* 0x000000010909d824 */ /* 0x100fe400078e0a02 */
[----:B------:R-:W-:Y:S01]  /*1e60*/  @!P6 IMAD.IADD R17, R17, 0x1, -R2 ;  /* 0x000000011111e824 */ /* 0x000fe200078e0a02 */
[----:B------:R-:W-:-:S03]  /*1e70*/  ISETP.GT.U32.AND P6, PT, R2, R13, PT ;  /* 0x0000000d0200720c */ /* 0x000fc60003fc4070 */
[----:B------:R-:W-:Y:S01]  /*1e80*/  @!P3 IMAD.MOV R9, RZ, RZ, -R9 ;  /* 0x000000ffff09b224 */ /* 0x000fe200078e0a09 */
[----:B------:R-:W-:Y:S01]  /*1e90*/  ISETP.LT.AND P3, PT, R127, R66, P0 ;  /* 0x000000427f00720c */ /* 0x000fe20000761270 */
[----:B------:R-:W-:Y:S01]  /*1ea0*/  @!P4 IMAD.MOV R41, RZ, RZ, -R41 ;  /* 0x000000ffff29c224 */ /* 0x000fe200078e0a29 */
[----:B------:R-:W-:Y:S02]  /*1eb0*/  ISETP.GT.U32.AND P4, PT, R2, R17, PT ;  /* 0x000000110200720c */ /* 0x000fe40003f84070 */
[----:B------:R-:W-:Y:S02]  /*1ec0*/  PRMT R120, RZ, 0x7610, R120 ;  /* 0x00007610ff787816 */ /* 0x000fe40000000078 */
[----:B------:R-:W-:Y:S02]  /*1ed0*/  ISETP.GE.AND P5, PT, R46, RZ, PT ;  /* 0x000000ff2e00720c */ /* 0x000fe40003fa6270 */
[----:B------:R-:W-:Y:S01]  /*1ee0*/  LOP3.LUT R131, R72, 0x2, RZ, 0xfc, !PT ;  /* 0x0000000248837812 */ /* 0x000fe200078efcff */
[----:B------:R-:W-:Y:S01]  /*1ef0*/  @!P6 IMAD.IADD R13, R13, 0x1, -R2 ;  /* 0x000000010d0de824 */ /* 0x000fe200078e0a02 */
[----:B------:R-:W-:-:S03]  /*1f00*/  ISETP.GE.AND P6, PT, R47, RZ, PT ;  /* 0x000000ff2f00720c */ /* 0x000fc60003fc6270 */
[----:B------:R0:W4:Y:S01]  /*1f10*/  @P3 LDG.E.U16 R120, desc[UR18][R4.64] ;  /* 0x0000001204783981 */ /* 0x000122000c1e1500 */
[-C--:B------:R-:W-:Y:S01]  /*1f20*/  ISETP.LT.AND P3, PT, R131, R66.reuse, P0 ;  /* 0x000000428300720c */ /* 0x080fe20000761270 */
[----:B------:R-:W-:Y:S01]  /*1f30*/  @!P4 IMAD.IADD R17, R17, 0x1, -R2 ;  /* 0x000000011111c824 */ /* 0x000fe200078e0a02 */
[----:B------:R-:W-:Y:S02]  /*1f40*/  ISETP.NE.AND P4, PT, R15, RZ, PT ;  /* 0x000000ff0f00720c */ /* 0x000fe40003f85270 */
[----:B------:R-:W-:Y:S02]  /*1f50*/  LOP3.LUT R2, RZ, R15, RZ, 0x33, !PT ;  /* 0x0000000fff027212 */ /* 0x000fe400078e33ff */
[----:B------:R-:W-:Y:S02]  /*1f60*/  LOP3.LUT R96, R0, 0x3f, RZ, 0xc0, !PT ;  /* 0x0000003f00607812 */ /* 0x000fe400078ec0ff */
[----:B------:R-:W-:Y:S02]  /*1f70*/  LOP3.LUT R129, R72, 0x3e, RZ, 0xfc, !PT ;  /* 0x0000003e48817812 */ /* 0x000fe400078efcff */
[----:B------:R-:W-:Y:S01]  /*1f80*/  PRMT R146, RZ, 0x7610, R146 ;  /* 0x00007610ff927816 */ /* 0x000fe20000000092 */
[----:B------:R-:W-:Y:S01]  /*1f90*/  @!P5 IMAD.MOV R13, RZ, RZ, -R13 ;  /* 0x000000ffff0dd224 */ /* 0x000fe200078e0a0d */
[----:B------:R-:W-:Y:S01]  /*1fa0*/  SEL R8, R2, R3, !P4 ;  /* 0x0000000302087207 */ /* 0x000fe20006000000 */
[----:B------:R-:W-:Y:S01]  /*1fb0*/  IMAD R3, R96, R69, RZ ;  /* 0x0000004560037224 */ /* 0x000fe200078e02ff */
[CC--:B------:R-:W-:Y:S01]  /*1fc0*/  ISETP.LT.AND P5, PT, R72.reuse, R66.reuse, P0 ;  /* 0x000000424800720c */ /* 0x0c0fe200007a1270 */
[----:B------:R-:W-:Y:S01]  /*1fd0*/  @!P6 IMAD.MOV R17, RZ, RZ, -R17 ;  /* 0x000000ffff11e224 */ /* 0x000fe200078e0a11 */
[----:B------:R-:W-:Y:S01]  /*1fe0*/  ISETP.LT.AND P6, PT, R129, R66, P0 ;  /* 0x000000428100720c */ /* 0x000fe200007c1270 */
[----:B------:R-:W4:Y:S01]  /*1ff0*/  @P3 LDG.E.U16 R146, desc[UR18][R22.64] ;  /* 0x0000001216923981 */ /* 0x000f22000c1e1500 */
[----:B------:R-:W-:-:S02]  /*2000*/  LOP3.LUT R133, R72, 0x4, RZ, 0xfc, !PT ;  /* 0x0000000448857812 */ /* 0x000fc400078efcff */
[C---:B------:R-:W-:Y:S02]  /*2010*/  SEL R37, R2.reuse, R37, !P4 ;  /* 0x0000002502257207 */ /* 0x040fe40006000000 */
[C---:B------:R-:W-:Y:S02]  /*2020*/  SEL R39, R2.reuse, R39, !P4 ;  /* 0x0000002702277207 */ /* 0x040fe40006000000 */
[C---:B------:R-:W-:Y:S02]  /*2030*/  SEL R41, R2.reuse, R41, !P4 ;  /* 0x0000002902297207 */ /* 0x040fe40006000000 */
[C---:B------:R-:W-:Y:S02]  /*2040*/  SEL R11, R2.reuse, R11, !P4 ;  /* 0x0000000b020b7207 */ /* 0x040fe40006000000 */
[C---:B------:R-:W-:Y:S02]  /*2050*/  SEL R10, R2.reuse, R9, !P4 ;  /* 0x00000009020a7207 */ /* 0x040fe40006000000 */
[----:B------:R-:W-:-:S02]  /*2060*/  SEL R38, R2, R13, !P4 ;  /* 0x0000000d02267207 */ /* 0x000fc40006000000 */
[----:B------:R-:W-:Y:S02]  /*2070*/  LEA R40, P3, R3, UR14, 0x1 ;  /* 0x0000000e03287c11 */ /* 0x000fe4000f8608ff */
[----:B------:R-:W-:Y:S02]  /*2080*/  SEL R2, R2, R17, !P4 ;  /* 0x0000001102027207 */ /* 0x000fe40006000000 */
[----:B------:R-:W-:Y:S02]  /*2090*/  ISETP.LT.AND P4, PT, R133, R66, P0 ;  /* 0x000000428500720c */ /* 0x000fe40000781270 */
[----:B------:R-:W-:Y:S02]  /*20a0*/  PRMT R136, RZ, 0x7610, R136 ;  /* 0x00007610ff887816 */ /* 0x000fe40000000088 */
[----:B------:R-:W-:Y:S02]  /*20b0*/  PRMT R124, RZ, 0x7610, R124 ;  /* 0x00007610ff7c7816 */ /* 0x000fe4000000007c */
[----:B------:R-:W-:Y:S01]  /*20c0*/  LEA.HI.X.SX32 R42, R3, UR15, 0x1, P3 ;  /* 0x0000000f032a7c11 */ /* 0x000fe200098f0eff */
[----:B------:R-:W-:Y:S01]  /*20d0*/  IMAD R3, R37, UR4, RZ ;  /* 0x0000000425037c24 */ /* 0x000fe2000f8e02ff */
[----:B------:R-:W4:Y:S01]  /*20e0*/  @P5 LDG.E.U16 R136, desc[UR18][R24.64] ;  /* 0x0000001218885981 */ /* 0x000f22000c1e1500 */
[----:B0-----:R-:W-:Y:S01]  /*20f0*/  IMAD R4, R8, UR4, RZ ;  /* 0x0000000408047c24 */ /* 0x001fe2000f8e02ff */
[----:B------:R-:W-:Y:S01]  /*2100*/  PRMT R132, RZ, 0x7610, R132 ;  /* 0x00007610ff847816 */ /* 0x000fe20000000084 */
[----:B------:R-:W-:Y:S01]  /*2110*/  IMAD R9, R11, UR4, RZ ;  /* 0x000000040b097c24 */ /* 0x000fe2000f8e02ff */
[----:B------:R0:W4:Y:S01]  /*2120*/  @P6 LDG.E.U16 R124, desc[UR18][R6.64] ;  /* 0x00000012067c6981 */ /* 0x000122000c1e1500 */
[-C--:B------:R-:W-:Y:S01]  /*2130*/  LEA R16, P5, R3, R40.reuse, 0x1 ;  /* 0x0000002803107211 */ /* 0x080fe200078a08ff */
[----:B------:R-:W-:Y:S01]  /*2140*/  IMAD R5, R39, UR4, RZ ;  /* 0x0000000427057c24 */ /* 0x000fe2000f8e02ff */
[----:B------:R-:W-:Y:S01]  /*2150*/  LOP3.LUT R135, R72, 0x6, RZ, 0xfc, !PT ;  /* 0x0000000648877812 */ /* 0x000fe200078efcff */
[----:B------:R-:W-:Y:S01]  /*2160*/  IMAD R38, R38, UR4, RZ ;  /* 0x0000000426267c24 */ /* 0x000fe2000f8e02ff */
[----:B------:R-:W-:Y:S01]  /*2170*/  LEA R14, P6, R4, R40, 0x1 ;  /* 0x00000028040e7211 */ /* 0x000fe200078c08ff */
[----:B------:R-:W-:Y:S01]  /*2180*/  IMAD R37, R10, UR4, RZ ;  /* 0x000000040a257c24 */ /* 0x000fe2000f8e02ff */
[----:B------:R-:W-:Y:S01]  /*2190*/  LEA.HI.X.SX32 R17, R3, R42, 0x1, P5 ;  /* 0x0000002a03117211 */ /* 0x000fe200028f0eff */
[----:B------:R-:W4:Y:S01]  /*21a0*/  @P4 LDG.E.U16 R132, desc[UR18][R20.64] ;  /* 0x0000001214844981 */ /* 0x000f22000c1e1500 */
[----:B------:R-:W-:Y:S01]  /*21b0*/  ISETP.LT.AND P3, PT, R135, R66, P0 ;  /* 0x000000428700720c */ /* 0x000fe20000761270 */
[----:B0-----:R-:W-:Y:S01]  /*21c0*/  IMAD R7, R41, UR4, RZ ;  /* 0x0000000429077c24 */ /* 0x001fe2000f8e02ff */
[----:B------:R-:W-:Y:S01]  /*21d0*/  LEA R10, P5, R9, R40, 0x1 ;  /* 0x00000028090a7211 */ /* 0x000fe200078a08ff */
[----:B------:R-:W-:Y:S01]  /*21e0*/  IMAD R39, R2, UR4, RZ ;  /* 0x0000000402277c24 */ /* 0x000fe2000f8e02ff */
[----:B------:R-:W-:-:S02]  /*21f0*/  LEA.HI.X.SX32 R15, R4, R42, 0x1, P6 ;  /* 0x0000002a040f7211 */ /* 0x000fc400030f0eff */
[----:B------:R-:W-:Y:S02]  /*2200*/  ISETP.LT.AND P0, PT, R96, R66, P0 ;  /* 0x000000426000720c */ /* 0x000fe40000701270 */
[-C--:B------:R-:W-:Y:S02]  /*2210*/  LEA R12, P4, R5, R40.reuse, 0x1 ;  /* 0x00000028050c7211 */ /* 0x080fe400078808ff */
[C---:B------:R-:W-:Y:S02]  /*2220*/  LEA R8, P6, R38.reuse, R40, 0x1 ;  /* 0x0000002826087211 */ /* 0x040fe400078c08ff */
[-C--:B------:R-:W-:Y:S02]  /*2230*/  LEA.HI.X.SX32 R11, R9, R42.reuse, 0x1, P5 ;  /* 0x0000002a090b7211 */ /* 0x080fe400028f0eff */
[-C--:B------:R-:W-:Y:S02]  /*2240*/  LEA.HI.X.SX32 R13, R5, R42.reuse, 0x1, P4 ;  /* 0x0000002a050d7211 */ /* 0x080fe400020f0eff */
[----:B------:R-:W-:-:S02]  /*2250*/  LEA.HI.X.SX32 R9, R38, R42, 0x1, P6 ;  /* 0x0000002a26097211 */ /* 0x000fc400030f0eff */
[-C--:B------:R-:W-:Y:S02]  /*2260*/  LEA R6, P4, R7, R40.reuse, 0x1 ;  /* 0x0000002807067211 */ /* 0x080fe400078808ff */
[-C--:B------:R-:W-:Y:S02]  /*2270*/  LEA R4, P5, R37, R40.reuse, 0x1 ;  /* 0x0000002825047211 */ /* 0x080fe400078a08ff */
[----:B------:R-:W-:Y:S02]  /*2280*/  LEA R2, P6, R39, R40, 0x1 ;  /* 0x0000002827027211 */ /* 0x000fe400078c08ff */
[----:B------:R-:W-:Y:S02]  /*2290*/  PRMT R130, RZ, 0x7610, R130 ;  /* 0x00007610ff827816 */ /* 0x000fe40000000082 */
[----:B------:R-:W-:Y:S02]  /*22a0*/  PRMT R165, RZ, 0x7610, R165 ;  /* 0x00007610ffa57816 */ /* 0x000fe400000000a5 */
[----:B------:R-:W-:-:S02]  /*22b0*/  PRMT R163, RZ, 0x7610, R163 ;  /* 0x00007610ffa37816 */ /* 0x000fc400000000a3 */
[----:B------:R-:W-:Y:S01]  /*22c0*/  PRMT R161, RZ, 0x7610, R161 ;  /* 0x00007610ffa17816 */ /* 0x000fe200000000a1 */
[----:B------:R-:W5:Y:S01]  /*22d0*/  @P3 LDG.E.U16 R130, desc[UR18][R18.64] ;  /* 0x0000001212823981 */ /* 0x000f62000c1e1500 */
[----:B------:R-:W-:Y:S02]  /*22e0*/  PRMT R157, RZ, 0x7610, R157 ;  /* 0x00007610ff9d7816 */ /* 0x000fe4000000009d */
[----:B------:R-:W-:Y:S01]  /*22f0*/  PRMT R128, RZ, 0x7610, R128 ;  /* 0x00007610ff807816 */ /* 0x000fe20000000080 */
[----:B------:R-:W5:Y:S01]  /*2300*/  @P0 LDG.E.U16 R165, desc[UR18][R16.64] ;  /* 0x0000001210a50981 */ /* 0x000f62000c1e1500 */
[----:B------:R-:W-:Y:S02]  /*2310*/  PRMT R126, RZ, 0x7610, R126 ;  /* 0x00007610ff7e7816 */ /* 0x000fe4000000007e */
[----:B------:R-:W-:Y:S01]  /*2320*/  PRMT R122, RZ, 0x7610, R122 ;  /* 0x00007610ff7a7816 */ /* 0x000fe2000000007a */
[----:B------:R-:W5:Y:S01]  /*2330*/  @P0 LDG.E.U16 R163, desc[UR18][R12.64] ;  /* 0x000000120ca30981 */ /* 0x000f62000c1e1500 */
[----:B------:R-:W-:-:S02]  /*2340*/  PRMT R134, RZ, 0x7610, R134 ;  /* 0x00007610ff867816 */ /* 0x000fc40000000086 */
[-C--:B------:R-:W-:Y:S01]  /*2350*/  LEA.HI.X.SX32 R7, R7, R42.reuse, 0x1, P4 ;  /* 0x0000002a07077211 */ /* 0x080fe200020f0eff */
[----:B------:R-:W5:Y:S01]  /*2360*/  @P0 LDG.E.U16 R161, desc[UR18][R10.64] ;  /* 0x000000120aa10981 */ /* 0x000f62000c1e1500 */
[-C--:B------:R-:W-:Y:S02]  /*2370*/  LEA.HI.X.SX32 R5, R37, R42.reuse, 0x1, P5 ;  /* 0x0000002a25057211 */ /* 0x080fe400028f0eff */
[----:B------:R-:W-:Y:S01]  /*2380*/  LEA.HI.X.SX32 R3, R39, R42, 0x1, P6 ;  /* 0x0000002a27037211 */ /* 0x000fe200030f0eff */
[----:B------:R-:W5:Y:S04]  /*2390*/  @P0 LDG.E.U16 R157, desc[UR18][R8.64] ;  /* 0x00000012089d0981 */ /* 0x000f68000c1e1500 */
[----:B------:R-:W5:Y:S04]  /*23a0*/  @P0 LDG.E.U16 R128, desc[UR18][R14.64] ;  /* 0x000000120e800981 */ /* 0x000f68000c1e1500 */
[----:B------:R-:W5:Y:S04]  /*23b0*/  @P0 LDG.E.U16 R126, desc[UR18][R6.64] ;  /* 0x00000012067e0981 */ /* 0x000f68000c1e1500 */
[----:B------:R-:W5:Y:S04]  /*23c0*/  @P0 LDG.E.U16 R122, desc[UR18][R4.64] ;  /* 0x00000012047a0981 */ /* 0x000f68000c1e1500 */
[----:B------:R-:W5:Y:S01]  /*23d0*/  @P0 LDG.E.U16 R134, desc[UR18][R2.64] ;  /* 0x0000001202860981 */ /* 0x000f62000c1e1500 */
[----:B------:R-:W-:-:S04]  /*23e0*/  IMAD R37, R72, R68, RZ ;  /* 0x0000004448257224 */ /* 0x000fc800078e02ff */
[----:B------:R-:W-:Y:S01]  /*23f0*/  IMAD R37, R68, 0x2, R37 ;  /* 0x0000000244257824 */ /* 0x000fe200078e0225 */
[----:B------:R-:W-:-:S03]  /*2400*/  SHF.R.S32.HI R38, RZ, 0x7, R0 ;  /* 0x00000007ff267819 */ /* 0x000fc60000011400 */
[----:B------:R-:W-:Y:S01]  /*2410*/  IMAD R37, R68, 0x2, R37 ;  /* 0x0000000244257824 */ /* 0x000fe200078e0225 */
[----:B------:R-:W-:-:S03]  /*2420*/  SGXT R38, R38, 0x1 ;  /* 0x000000012626781a */ /* 0x000fc60000000200 */
[----:B------:R-:W-:Y:S02]  /*2430*/  IMAD R39, R68, 0x2, R37 ;  /* 0x0000000244277824 */ /* 0x000fe400078e0225 */
[----:B------:R-:W-:Y:S02]  /*2440*/  IMAD.SHL.U32 R37, R96, 0x2, RZ ;  /* 0x0000000260257824 */ /* 0x000fe400078e00ff */
[----:B------:R-:W-:-:S03]  /*2450*/  IMAD R39, R68, 0x2, R39 ;  /* 0x0000000244277824 */ /* 0x000fc600078e0227 */
[----:B------:R-:W-:Y:S01]  /*2460*/  LOP3.LUT R38, R37, 0x90, R38, 0x78, !PT ;  /* 0x0000009025267812 */ /* 0x000fe200078e7826 */
[----:B------:R-:W-:Y:S01]  /*2470*/  IMAD R37, R68, 0x2, R39 ;  /* 0x0000000244257824 */ /* 0x000fe200078e0227 */
[----:B------:R-:W-:-:S03]  /*2480*/  SHF.R.S32.HI R41, RZ, 0x1f, R36 ;  /* 0x0000001fff297819 */ /* 0x000fc60000011424 */
[----:B------:R-:W-:Y:S01]  /*2490*/  IMAD R141, R68, 0x2, R37 ;  /* 0x00000002448d7824 */ /* 0x000fe200078e0225 */
[----:B------:R-:W-:Y:S02]  /*24a0*/  SHF.L.U64.HI R160, R36, 0x1, R41 ;  /* 0x0000000124a07819 */ /* 0x000fe40000010229 */
[----:B------:R-:W-:Y:S02]  /*24b0*/  SHF.R.S32.HI R154, RZ, 0x1f, R35 ;  /* 0x0000001fff9a7819 */ /* 0x000fe40000011423 */
[-C--:B------:R-:W-:Y:S02]  /*24c0*/  LEA R142, P6, R35, R26.reuse, 0x1 ;  /* 0x0000001a238e7211 */ /* 0x080fe400078c08ff */
[----:B------:R-:W-:Y:S02]  /*24d0*/  SHF.R.S32.HI R36, RZ, 0x1f, R141 ;  /* 0x0000001fff247819 */ /* 0x000fe4000001148d */
[----:B------:R-:W-:Y:S02]  /*24e0*/  LEA R140, P5, R141, R26, 0x1 ;  /* 0x0000001a8d8c7211 */ /* 0x000fe400078a08ff */
[----:B------:R-:W-:-:S02]  /*24f0*/  LEA.HI.X R154, R35, R160, R154, 0x1, P6 ;  /* 0x000000a0239a7211 */ /* 0x000fc400030f0c9a */
[----:B------:R-:W-:Y:S02]  /*2500*/  SHF.R.S32.HI R156, RZ, 0x1f, R37 ;  /* 0x0000001fff9c7819 */ /* 0x000fe40000011425 */
[----:B------:R-:W-:Y:S02]  /*2510*/  LEA R155, P4, R37, R26, 0x1 ;  /* 0x0000001a259b7211 */ /* 0x000fe400078808ff */
[----:B------:R-:W-:Y:S02]  /*2520*/  LEA.HI.X R141, R141, R160, R36, 0x1, P5 ;  /* 0x000000a08d8d7211 */ /* 0x000fe400028f0c24 */
[----:B------:R-:W-:Y:S02]  /*2530*/  SHF.R.S32.HI R151, RZ, 0x1f, R27 ;  /* 0x0000001fff977819 */ /* 0x000fe4000001141b */
[----:B------:R-:W-:Y:S02]  /*2540*/  LEA R150, P6, R27, R26, 0x1 ;  /* 0x0000001a1b967211 */ /* 0x000fe400078c08ff */
[----:B------:R-:W-:-:S02]  /*2550*/  SHF.R.S32.HI R159, RZ, 0x1f, R39 ;  /* 0x0000001fff9f7819 */ /* 0x000fc40000011427 */
[-C--:B------:R-:W-:Y:S02]  /*2560*/  LEA R158, P3, R39, R26.reuse, 0x1 ;  /* 0x0000001a279e7211 */ /* 0x080fe400078608ff */
[----:B------:R-:W-:Y:S02]  /*2570*/  SHF.R.S32.HI R149, RZ, 0x1f, R29 ;  /* 0x0000001fff957819 */ /* 0x000fe4000001141d */
[----:B------:R-:W-:Y:S02]  /*2580*/  LEA R148, P5, R29, R26, 0x1 ;  /* 0x0000001a1d947211 */ /* 0x000fe400078a08ff */
[-C--:B------:R-:W-:Y:S02]  /*2590*/  LEA.HI.X R156, R37, R160.reuse, R156, 0x1, P4 ;  /* 0x000000a0259c7211 */ /* 0x080fe400020f0c9c */
[----:B------:R-:W-:Y:S01]  /*25a0*/  LEA.HI.X R151, R27, R160, R151, 0x1, P6 ;  /* 0x000000a01b977211 */ /* 0x000fe200030f0c97 */
[----:B------:R-:W-:Y:S01]  /*25b0*/  IMAD R27, R81, R68, RZ ;  /* 0x00000044511b7224 */ /* 0x000fe200078e02ff */
[----:B------:R-:W-:-:S02]  /*25c0*/  LEA.HI.X R159, R39, R160, R159, 0x1, P3 ;  /* 0x000000a0279f7211 */ /* 0x000fc400018f0c9f */
[----:B------:R-:W-:Y:S02]  /*25d0*/  SHF.R.S32.HI R152, RZ, 0x1f, R31 ;  /* 0x0000001fff987819 */ /* 0x000fe4000001141f */
[----:B------:R-:W-:Y:S02]  /*25e0*/  LEA R143, P4, R31, R26, 0x1 ;  /* 0x0000001a1f8f7211 */ /* 0x000fe400078808ff */
[----:B------:R-:W-:Y:S01]  /*25f0*/  LEA.HI.X R149, R29, R160, R149, 0x1, P5 ;  /* 0x000000a01d957211 */ /* 0x000fe200028f0c95 */
[----:B------:R-:W-:Y:S01]  /*2600*/  IMAD R29, R83, R68, RZ ;  /* 0x00000044531d7224 */ /* 0x000fe200078e02ff */
[----:B------:R-:W-:Y:S02]  /*2610*/  SHF.R.S32.HI R145, RZ, 0x1f, R33 ;  /* 0x0000001fff917819 */ /* 0x000fe40000011421 */
[----:B------:R-:W-:Y:S01]  /*2620*/  LEA R144, P3, R33, R26, 0x1 ;  /* 0x0000001a21907211 */ /* 0x000fe200078608ff */
[----:B------:R-:W-:-:S04]  /*2630*/  @!UP0 UIADD3 UR4, UPT, UPT, -UR6, 0x100000, URZ ;  /* 0x0010000006048890 */ /* 0x000fc8000fffe1ff */
[----:B------:R-:W-:Y:S02]  /*2640*/  @!UP0 USHF.L.U32 UR5, UR4, 0xb, URZ ;  /* 0x0000000b04058899 */ /* 0x000fe400080006ff */
[----:B------:R-:W-:Y:S01]  /*2650*/  @!UP0 USHF.L.U32 UR4, UR4, 0x1, URZ ;  /* 0x0000000104048899 */ /* 0x000fe200080006ff */
[----:B------:R-:W-:Y:S01]  /*2660*/  IMAD.SHL.U32 R65, R27, 0x2, RZ ;  /* 0x000000021b417824 */ /* 0x000fe200078e00ff */
[-C--:B------:R-:W-:Y:S01]  /*2670*/  LEA.HI.X R152, R31, R160.reuse, R152, 0x1, P4 ;  /* 0x000000a01f987211 */ /* 0x080fe200020f0c98 */
[----:B------:R-:W-:Y:S01]  /*2680*/  IMAD.SHL.U32 R137, R0, 0x80, RZ ;  /* 0x0000008000897824 */ /* 0x000fe200078e00ff */
[----:B------:R-:W-:Y:S01]  /*2690*/  LEA.HI.X R145, R33, R160, R145, 0x1, P3 ;  /* 0x000000a021917211 */ /* 0x000fe200018f0c91 */
[-C--:B------:R-:W-:Y:S02]  /*26a0*/  IMAD R31, R107, R68.reuse, RZ ;  /* 0x000000446b1f7224 */ /* 0x080fe400078e02ff */
[----:B------:R-:W-:Y:S02]  /*26b0*/  IMAD.SHL.U32 R63, R29, 0x2, RZ ;  /* 0x000000021d3f7824 */ /* 0x000fe400078e00ff */
[----:B------:R-:W-:Y:S01]  /*26c0*/  IMAD R33, R121, R68, RZ ;  /* 0x0000004479217224 */ /* 0x000fe200078e02ff */
[----:B------:R-:W-:Y:S01]  /*26d0*/  VOTEU.ALL UP1, P2 ;  /* 0x0000000000ff7886 */ /* 0x000fe20001020000 */
[----:B------:R-:W-:Y:S01]  /*26e0*/  IMAD.HI R27, R27, 0x2, RZ ;  /* 0x000000021b1b7827 */ /* 0x000fe200078e02ff */
[----:B------:R-:W-:-:S02]  /*26f0*/  IADD3 R64, P5, P6, R65, UR12, R26 ;  /* 0x0000000c41407c10 */ /* 0x000fc4000febe01a */
[----:B------:R-:W-:Y:S01]  /*2700*/  LOP3.LUT R137, R38, 0x2000, R137, 0xf8, !PT ;  /* 0x0000200026897812 */ /* 0x000fe200078ef889 */
[----:B------:R-:W-:Y:S01]  /*2710*/  IMAD.HI R29, R29, 0x2, RZ ;  /* 0x000000021d1d7827 */ /* 0x000fe200078e02ff */
[----:B------:R-:W-:Y:S01]  /*2720*/  IADD3 R62, P3, P4, R63, UR12, R26 ;  /* 0x0000000c3f3e7c10 */ /* 0x000fe2000fc7e01a */
[----:B------:R0:W1:Y:S02]  /*2730*/  @!UP1 SYNCS.EXCH.64 URZ, [UR9+0xa008], UR4 ;  /* 0x00a0080409ff95b2 */ /* 0x0000640008000100 */
[----:B------:R-:W-:Y:S02]  /*2740*/  IMAD.SHL.U32 R61, R31, 0x2, RZ ;  /* 0x000000021f3d7824 */ /* 0x000fe400078e00ff */
[-C--:B------:R-:W-:Y:S02]  /*2750*/  IMAD R35, R85, R68.reuse, RZ ;  /* 0x0000004455237224 */ /* 0x080fe400078e02ff */
[----:B------:R-:W-:Y:S02]  /*2760*/  IMAD.SHL.U32 R59, R33, 0x2, RZ ;  /* 0x00000002213b7824 */ /* 0x000fe400078e00ff */
[----:B------:R-:W-:Y:S01]  /*2770*/  IMAD R36, R87, R68, RZ ;  /* 0x0000004457247224 */ /* 0x000fe200078e02ff */
[----:B------:R-:W-:Y:S01]  /*2780*/  IADD3.X R65, PT, PT, R27, UR13, R160, P5, P6 ;  /* 0x0000000d1b417c10 */ /* 0x000fe2000afec4a0 */
[----:B------:R-:W-:Y:S01]  /*2790*/  IMAD.HI R31, R31, 0x2, RZ ;  /* 0x000000021f1f7827 */ /* 0x000fe200078e02ff */
[----:B------:R-:W-:Y:S01]  /*27a0*/  IADD3 R60, P5, P6, R61, UR12, R26 ;  /* 0x0000000c3d3c7c10 */ /* 0x000fe2000febe01a */
[----:B---3--:R3:W-:Y:S01]  /*27b0*/  STS.U16 [R137+UR9+0x400], R28 ;  /* 0x0004001c89007988 */ /* 0x0087e20008000409 */
[----:B------:R-:W-:Y:S01]  /*27c0*/  IADD3.X R63, PT, PT, R29, UR13, R160, P3, P4 ;  /* 0x0000000d1d3f7c10 */ /* 0x000fe20009fe84a0 */
[----:B------:R-:W-:Y:S01]  /*27d0*/  IMAD.HI R33, R33, 0x2, RZ ;  /* 0x0000000221217827 */ /* 0x000fe200078e02ff */
[----:B------:R-:W-:-:S03]  /*27e0*/  IADD3 R58, P3, P4, R59, UR12, R26 ;  /* 0x0000000c3b3a7c10 */ /* 0x000fc6000fc7e01a */
[----:B------:R-:W-:Y:S02]  /*27f0*/  IMAD.SHL.U32 R57, R35, 0x2, RZ ;  /* 0x0000000223397824 */ /* 0x000fe400078e00ff */
[-C--:B------:R-:W-:Y:S02]  /*2800*/  IMAD R37, R109, R68.reuse, RZ ;  /* 0x000000446d257224 */ /* 0x080fe400078e02ff */
[----:B------:R-:W-:Y:S02]  /*2810*/  IMAD.SHL.U32 R55, R36, 0x2, RZ ;  /* 0x0000000224377824 */ /* 0x000fe400078e00ff */
[----:B---3--:R-:W-:Y:S01]  /*2820*/  IMAD R28, R123, R68, RZ ;  /* 0x000000447b1c7224 */ /* 0x008fe200078e02ff */
[----:B------:R-:W-:Y:S01]  /*2830*/  IADD3.X R61, PT, PT, R31, UR13, R160, P5, P6 ;  /* 0x0000000d1f3d7c10 */ /* 0x000fe2000afec4a0 */
[----:B------:R-:W-:Y:S01]  /*2840*/  IMAD.HI R35, R35, 0x2, RZ ;  /* 0x0000000223237827 */ /* 0x000fe200078e02ff */
[----:B--2---:R2:W-:Y:S01]  /*2850*/  STS.U16 [R137+UR9+0x800], R32 ;  /* 0x0008002089007988 */ /* 0x0045e20008000409 */
[----:B------:R-:W-:-:S02]  /*2860*/  IADD3 R56, P5, P6, R57, UR12, R26 ;  /* 0x0000000c39387c10 */ /* 0x000fc4000febe01a */
[----:B------:R-:W-:Y:S01]  /*2870*/  IMAD.HI R36, R36, 0x2, RZ ;  /* 0x0000000224247827 */ /* 0x000fe200078e02ff */
[----:B------:R-:W-:Y:S01]  /*2880*/  IADD3.X R59, PT, PT, R33, UR13, R160, P3, P4 ;  /* 0x0000000d213b7c10 */ /* 0x000fe20009fe84a0 */
[----:B------:R3:W-:Y:S01]  /*2890*/  STS.U16 [R137+UR9+0xc00], R30 ;  /* 0x000c001e89007988 */ /* 0x0007e20008000409 */
[----:B------:R-:W-:Y:S01]  /*28a0*/  IADD3 R54, P3, P4, R55, UR12, R26 ;  /* 0x0000000c37367c10 */ /* 0x000fe2000fc7e01a */
[----:B------:R-:W-:Y:S02]  /*28b0*/  IMAD.SHL.U32 R53, R37, 0x2, RZ ;  /* 0x0000000225357824 */ /* 0x000fe400078e00ff */
[C---:B------:R-:W-:Y:S02]  /*28c0*/  IMAD.SHL.U32 R51, R28.reuse, 0x2, RZ ;  /* 0x000000021c337824 */ /* 0x040fe400078e00ff */
[-C--:B--2---:R-:W-:Y:S01]  /*28d0*/  IMAD R32, R91, R68.reuse, RZ ;  /* 0x000000445b207224 */ /* 0x084fe200078e02ff */
[----:B------:R-:W-:Y:S01]  /*28e0*/  IADD3.X R57, PT, PT, R35, UR13, R160, P5, P6 ;  /* 0x0000000d23397c10 */ /* 0x000fe2000afec4a0 */
[----:B------:R-:W-:Y:S01]  /*28f0*/  IMAD.HI R37, R37, 0x2, RZ ;  /* 0x0000000225257827 */ /* 0x000fe200078e02ff */
[----:B------:R2:W-:Y:S03]  /*2900*/  STS.U16 [R137+UR9+0x1000], R34 ;  /* 0x0010002289007988 */ /* 0x0005e60008000409 */
[----:B---3--:R-:W-:Y:S01]  /*2910*/  IMAD R30, R97, R68, RZ ;  /* 0x00000044611e7224 */ /* 0x008fe200078e02ff */
[----:B------:R-:W-:Y:S01]  /*2920*/  IADD3 R52, P5, P6, R53, UR12, R26 ;  /* 0x0000000c35347c10 */ /* 0x000fe2000febe01a */
[----:B------:R-:W-:Y:S01]  /*2930*/  IMAD.HI R28, R28, 0x2, RZ ;  /* 0x000000021c1c7827 */ /* 0x000fe200078e02ff */
[----:B------:R-:W-:-:S02]  /*2940*/  IADD3.X R55, PT, PT, R36, UR13, R160, P3, P4 ;  /* 0x0000000d24377c10 */ /* 0x000fc40009fe84a0 */
[----:B------:R-:W-:Y:S01]  /*2950*/  IADD3 R50, P3, P4, R51, UR12, R26 ;  /* 0x0000000c33327c10 */ /* 0x000fe2000fc7e01a */
[----:B------:R-:W-:Y:S02]  /*2960*/  IMAD.SHL.U32 R49, R32, 0x2, RZ ;  /* 0x0000000220317824 */ /* 0x000fe400078e00ff */
[-C--:B--2---:R-:W-:Y:S02]  /*2970*/  IMAD R34, R111, R68.reuse, RZ ;  /* 0x000000446f227224 */ /* 0x084fe400078e02ff */
[----:B------:R-:W-:Y:S02]  /*2980*/  IMAD.SHL.U32 R47, R30, 0x2, RZ ;  /* 0x000000021e2f7824 */ /* 0x000fe400078e00ff */
[----:B------:R-:W-:Y:S01]  /*2990*/  IMAD R38, R125, R68, RZ ;  /* 0x000000447d267224 */ /* 0x000fe200078e02ff */
[----:B------:R-:W-:Y:S01]  /*29a0*/  IADD3.X R53, PT, PT, R37, UR13, R160, P5, P6 ;  /* 0x0000000d25357c10 */ /* 0x000fe2000afec4a0 */
[----:B------:R-:W-:Y:S01]  /*29b0*/  IMAD.HI R32, R32, 0x2, RZ ;  /* 0x0000000220207827 */ /* 0x000fe200078e02ff */
[----:B------:R-:W-:-:S02]  /*29c0*/  IADD3 R48, P5, P6, R49, UR12, R26 ;  /* 0x0000000c31307c10 */ /* 0x000fc4000febe01a */
[----:B------:R-:W-:Y:S01]  /*29d0*/  IADD3.X R51, PT, PT, R28, UR13, R160, P3, P4 ;  /* 0x0000000d1c337c10 */ /* 0x000fe20009fe84a0 */
[----:B------:R-:W-:Y:S01]  /*29e0*/  IMAD.HI R30, R30, 0x2, RZ ;  /* 0x000000021e1e7827 */ /* 0x000fe200078e02ff */
[----:B------:R-:W-:-:S03]  /*29f0*/  IADD3 R46, P3, P4, R47, UR12, R26 ;  /* 0x0000000c2f2e7c10 */ /* 0x000fc6000fc7e01a */
[----:B------:R-:W-:Y:S02]  /*2a00*/  IMAD.SHL.U32 R45, R34, 0x2, RZ ;  /* 0x00000002222d7824 */ /* 0x000fe400078e00ff */
[-C--:B------:R-:W-:Y:S02]  /*2a10*/  IMAD R39, R93, R68.reuse, RZ ;  /* 0x000000445d277224 */ /* 0x080fe400078e02ff */
[-C--:B------:R-:W-:Y:S02]  /*2a20*/  IMAD R42, R113, R68.reuse, RZ ;  /* 0x00000044712a7224 */ /* 0x080fe400078e02ff */
[----:B------:R-:W-:Y:S02]  /*2a30*/  IMAD.SHL.U32 R43, R38, 0x2, RZ ;  /* 0x00000002262b7824 */ /* 0x000fe400078e00ff */
[----:B------:R-:W-:Y:S01]  /*2a40*/  IMAD R40, R99, R68, RZ ;  /* 0x0000004463287224 */ /* 0x000fe200078e02ff */
[----:B------:R-:W-:Y:S01]  /*2a50*/  ISETP.NE.U32.AND P0, PT, R44, RZ, PT ;  /* 0x000000ff2c00720c */ /* 0x000fe20003f05070 */
[----:B------:R-:W-:Y:S01]  /*2a60*/  IMAD.HI R34, R34, 0x2, RZ ;  /* 0x0000000222227827 */ /* 0x000fe200078e02ff */
[----:B------:R-:W-:-:S02]  /*2a70*/  IADD3.X R49, PT, PT, R32, UR13, R160, P5, P6 ;  /* 0x0000000d20317c10 */ /* 0x000fc4000afec4a0 */
[----:B------:R-:W-:Y:S01]  /*2a80*/  IADD3 R44, P5, P6, R45, UR12, R26 ;  /* 0x0000000c2d2c7c10 */ /* 0x000fe2000febe01a */
[----:B------:R-:W-:Y:S01]  /*2a90*/  IMAD.HI R38, R38, 0x2, RZ ;  /* 0x0000000226267827 */ /* 0x000fe200078e02ff */
[----:B------:R-:W-:-:S03]  /*2aa0*/  IADD3.X R47, PT, PT, R30, UR13, R160, P3, P4 ;  /* 0x0000000d1e2f7c10 */ /* 0x000fc60009fe84a0 */
[----:B------:R-:W-:Y:S02]  /*2ab0*/  IMAD.SHL.U32 R41, R39, 0x2, RZ ;  /* 0x0000000227297824 */ /* 0x000fe400078e00ff */
[C---:B------:R-:W-:Y:S02]  /*2ac0*/  IMAD.SHL.U32 R31, R42.reuse, 0x2, RZ ;  /* 0x000000022a1f7824 */ /* 0x040fe400078e00ff */
[----:B------:R-:W-:Y:S01]  /*2ad0*/  IMAD.HI R33, R42, 0x2, RZ ;  /* 0x000000022a217827 */ /* 0x000fe200078e02ff */
[----:B------:R-:W-:-:S03]  /*2ae0*/  IADD3 R42, P3, P4, R43, UR12, R26 ;  /* 0x0000000c2b2a7c10 */ /* 0x000fc6000fc7e01a */
[----:B------:R-:W-:Y:S02]  /*2af0*/  IMAD.SHL.U32 R27, R40, 0x2, RZ ;  /* 0x00000002281b7824 */ /* 0x000fe400078e00ff */
[----:B------:R-:W-:Y:S01]  /*2b00*/  IMAD R35, R127, R68, RZ ;  /* 0x000000447f237224 */ /* 0x000fe200078e02ff */
[--C-:B------:R-:W-:Y:S01]  /*2b10*/  IADD3.X R45, PT, PT, R34, UR13, R160.reuse, P5, P6 ;  /* 0x0000000d222d7c10 */ /* 0x100fe2000afec4a0 */
[----:B------:R-:W-:Y:S01]  /*2b20*/  IMAD.HI R39, R39, 0x2, RZ ;  /* 0x0000000227277827 */ /* 0x000fe200078e02ff */
[----:B------:R-:W-:-:S03]  /*2b30*/  IADD3.X R43, PT, PT, R38, UR13, R160, P3, P4 ;  /* 0x0000000d262b7c10 */ /* 0x000fc60009fe84a0 */
[----:B------:R-:W-:Y:S01]  /*2b40*/  IMAD.HI R29, R40, 0x2, RZ ;  /* 0x00000002281d7827 */ /* 0x000fe200078e02ff */
[--C-:B------:R-:W-:Y:S02]  /*2b50*/  IADD3 R40, P5, P6, R41, UR12, R26.reuse ;  /* 0x0000000c29287c10 */ /* 0x100fe4000febe01a */
[----:B------:R-:W-:Y:S01]  /*2b60*/  IADD3 R38, P3, P4, R27, UR12, R26 ;  /* 0x0000000c1b267c10 */ /* 0x000fe2000fc7e01a */
[----:B------:R-:W-:Y:S02]  /*2b70*/  IMAD.SHL.U32 R37, R35, 0x2, RZ ;  /* 0x0000000223257824 */ /* 0x000fe400078e00ff */
[-C--:B------:R-:W-:Y:S01]  /*2b80*/  IMAD R27, R101, R68.reuse, RZ ;  /* 0x00000044651b7224 */ /* 0x080fe200078e02ff */
[----:B------:R-:W-:Y:S01]  /*2b90*/  IADD3.X R41, PT, PT, R39, UR13, R160, P5, P6 ;  /* 0x0000000d27297c10 */ /* 0x000fe2000afec4a0 */
[----:B------:R-:W-:Y:S01]  /*2ba0*/  IMAD R28, R95, R68, RZ ;  /* 0x000000445f1c7224 */ /* 0x000fe200078e02ff */
[----:B------:R-:W-:Y:S01]  /*2bb0*/  IADD3 R36, P5, P6, R31, UR12, R26 ;  /* 0x0000000c1f247c10 */ /* 0x000fe2000febe01a */
[----:B------:R-:W-:Y:S01]  /*2bc0*/  IMAD.HI R35, R35, 0x2, RZ ;  /* 0x0000000223237827 */ /* 0x000fe200078e02ff */
[----:B------:R-:W-:-:S02]  /*2bd0*/  IADD3.X R39, PT, PT, R29, UR13, R160, P3, P4 ;  /* 0x0000000d1d277c10 */ /* 0x000fc40009fe84a0 */
[----:B------:R-:W-:Y:S01]  /*2be0*/  IADD3 R34, P3, P4, R37, UR12, R26 ;  /* 0x0000000c25227c10 */ /* 0x000fe2000fc7e01a */
[----:B------:R-:W-:Y:S02]  /*2bf0*/  IMAD.SHL.U32 R31, R27, 0x2, RZ ;  /* 0x000000021b1f7824 */ /* 0x000fe400078e00ff */
[C---:B------:R-:W-:Y:S02]  /*2c00*/  IMAD.SHL.U32 R139, R28.reuse, 0x2, RZ ;  /* 0x000000021c8b7824 */ /* 0x040fe400078e00ff */
[-C--:B------:R-:W-:Y:S01]  /*2c10*/  IMAD R29, R115, R68.reuse, RZ ;  /* 0x00000044731d7224 */ /* 0x080fe200078e02ff */
[--C-:B------:R-:W-:Y:S01]  /*2c20*/  IADD3.X R35, PT, PT, R35, UR13, R160.reuse, P3, P4 ;  /* 0x0000000d23237c10 */ /* 0x100fe20009fe84a0 */
[----:B------:R-:W-:Y:S01]  /*2c30*/  IMAD R138, R129, R68, RZ ;  /* 0x00000044818a7224 */ /* 0x000fe200078e02ff */
[----:B------:R-:W-:Y:S01]  /*2c40*/  IADD3.X R37, PT, PT, R33, UR13, R160, P5, P6 ;  /* 0x0000000d21257c10 */ /* 0x000fe2000afec4a0 */
[----:B------:R-:W-:Y:S01]  /*2c50*/  IMAD.HI R28, R28, 0x2, RZ ;  /* 0x000000021c1c7827 */ /* 0x000fe200078e02ff */
[----:B------:R-:W-:-:S02]  /*2c60*/  IADD3 R30, P3, P4, R31, UR12, R26 ;  /* 0x0000000c1f1e7c10 */ /* 0x000fc4000fc7e01a */
[----:B------:R-:W-:Y:S01]  /*2c70*/  IADD3 R32, P5, P6, R139, UR12, R26 ;  /* 0x0000000c8b207c10 */ /* 0x000fe2000febe01a */
[----:B------:R-:W-:Y:S01]  /*2c80*/  IMAD.SHL.U32 R31, R29, 0x2, RZ ;  /* 0x000000021d1f7824 */ /* 0x000fe200078e00ff */
[----:B------:R-:W-:Y:S01]  /*2c90*/  LOP3.LUT R153, R137, 0x20, RZ, 0x3c, !PT ;  /* 0x0000002089997812 */ /* 0x000fe200078e3cff */
[----:B------:R-:W-:Y:S01]  /*2ca0*/  IMAD.HI R27, R27, 0x2, RZ ;  /* 0x000000021b1b7827 */ /* 0x000fe200078e02ff */
[----:B------:R-:W-:-:S03]  /*2cb0*/  IADD3.X R33, PT, PT, R28, UR13, R160, P5, P6 ;  /* 0x0000000d1c217c10 */ /* 0x000fc6000afec4a0 */
[----:B------:R-:W-:Y:S01]  /*2cc0*/  IMAD.SHL.U32 R139, R138, 0x2, RZ ;  /* 0x000000028a8b7824 */ /* 0x000fe200078e00ff */
[----:B------:R-:W-:Y:S01]  /*2cd0*/  LOP3.LUT R147, R0, 0xc0, RZ, 0xc0, !PT ;  /* 0x000000c000937812 */ /* 0x000fe200078ec0ff */
[----:B------:R-:W-:Y:S01]  /*2ce0*/  STS.U16 [R137+UR9+0x1400], R82 ;  /* 0x0014005289007988 */ /* 0x000fe20008000409 */
[----:B------:R-:W-:Y:S01]  /*2cf0*/  IADD3 R28, P5, P6, R31, UR12, R26 ;  /* 0x0000000c1f1c7c10 */ /* 0x000fe2000febe01a */
[----:B------:R-:W-:Y:S01]  /*2d00*/  IMAD.HI R29, R29, 0x2, RZ ;  /* 0x000000021d1d7827 */ /* 0x000fe200078e02ff */
[----:B------:R-:W-:Y:S01]  /*2d10*/  IADD3.X R31, PT, PT, R27, UR13, R160, P3, P4 ;  /* 0x0000000d1b1f7c10 */ /* 0x000fe20009fe84a0 */
[----:B------:R-:W-:Y:S01]  /*2d20*/  STS.U16 [R137+UR9+0x1800], R84 ;  /* 0x0018005489007988 */ /* 0x000fe20008000409 */
[----:B------:R-:W-:Y:S01]  /*2d30*/  IADD3 R26, P3, P4, R139, UR12, R26 ;  /* 0x0000000c8b1a7c10 */ /* 0x000fe2000fc7e01a */
[----:B------:R-:W-:Y:S02]  /*2d40*/  IMAD.HI R138, R138, 0x2, RZ ;  /* 0x000000028a8a7827 */ /* 0x000fe400078e02ff */
[----:B------:R-:W-:Y:S01]  /*2d50*/  STS.U16 [R137+UR9+0x1c00], R94 ;  /* 0x001c005e89007988 */ /* 0x000fe20008000409 */
[----:B------:R-:W-:-:S03]  /*2d60*/  SHF.R.U32.HI R147, RZ, 0x2, R147 ;  /* 0x00000002ff937819 */ /* 0x000fc60000011693 */
[----:B----4-:R-:W-:Y:S04]  /*2d70*/  STS.U16 [R137+UR9], R136 ;  /* 0x0000008889007988 */ /* 0x010fe80008000409 */
[----:B-----5:R2:W-:Y:S01]  /*2d80*/  STS.U16 [R153+UR9+0x500], R74 ;  /* 0x0005004a99007988 */ /* 0x0205e20008000409 */
[--C-:B------:R-:W-:Y:S02]  /*2d90*/  IADD3.X R29, PT, PT, R29, UR13, R160.reuse, P5, P6 ;  /* 0x0000000d1d1d7c10 */ /* 0x100fe4000afec4a0 */
[----:B------:R-:W-:Y:S02]  /*2da0*/  IADD3.X R27, PT, PT, R138, UR13, R160, P3, P4 ;  /* 0x0000000d8a1b7c10 */ /* 0x000fe40009fe84a0 */
[----:B------:R-:W-:Y:S01]  /*2db0*/  IADD3 R138, P5, PT, R155, UR12, RZ ;  /* 0x0000000c9b8a7c10 */ /* 0x000fe2000ffbe0ff */
[----:B--2---:R-:W-:Y:S01]  /*2dc0*/  IMAD.SHL.U32 R74, R67, 0x2, RZ ;  /* 0x00000002434a7824 */ /* 0x004fe200078e00ff */
[----:B------:R-:W-:-:S02]  /*2dd0*/  LOP3.LUT R155, R137, 0x40, RZ, 0x3c, !PT ;  /* 0x00000040899b7812 */ /* 0x000fc400078e3cff */
[----:B------:R-:W-:Y:S02]  /*2de0*/  LOP3.LUT R167, R137, 0x60, RZ, 0x3c, !PT ;  /* 0x0000006089a77812 */ /* 0x000fe400078e3cff */
[----:B------:R-:W-:Y:S01]  /*2df0*/  LOP3.LUT R74, R74, R147, RZ, 0x3c, !PT ;  /* 0x000000934a4a7212 */ /* 0x000fe200078e3cff */
[----:B------:R2:W-:Y:S03]  /*2e00*/  STS.U16 [R153+UR9+0xd00], R76 ;  /* 0x000d004c99007988 */ /* 0x0005e60008000409 */
[----:B------:R-:W-:Y:S01]  /*2e10*/  LOP3.LUT R169, R74, 0x40, RZ, 0x3c, !PT ;  /* 0x000000404aa97812 */ /* 0x000fe200078e3cff */
[----:B------:R-:W-:Y:S04]  /*2e20*/  STS.U16 [R153+UR9+0x1100], R78 ;  /* 0x0011004e99007988 */ /* 0x000fe80008000409 */
[----:B------:R-:W-:Y:S04]  /*2e30*/  STS.U16 [R153+UR9+0x900], R90 ;  /* 0x0009005a99007988 */ /* 0x000fe80008000409 */
[----:B------:R-:W-:Y:S04]  /*2e40*/  STS.U16 [R153+UR9+0x1500], R102 ;  /* 0x0015006699007988 */ /* 0x000fe80008000409 */
[----:B------:R-:W-:Y:S04]  /*2e50*/  STS.U16 [R153+UR9+0x1900], R100 ;  /* 0x0019006499007988 */ /* 0x000fe80008000409 */
[----:B------:R-:W-:Y:S04]  /*2e60*/  STS.U16 [R153+UR9+0x1d00], R108 ;  /* 0x001d006c99007988 */ /* 0x000fe80008000409 */
[----:B------:R3:W-:Y:S04]  /*2e70*/  STS.U16 [R153+UR9+0x100], R146 ;  /* 0x0001009299007988 */ /* 0x0007e80008000409 */
[----:B------:R-:W-:Y:S04]  /*2e80*/  STS.U16 [R155+UR9+0x600], R80 ;  /* 0x000600509b007988 */ /* 0x000fe80008000409 */
        /* <DEDUP_REMOVED lines=14> */
[----:B------:R-:W-:Y:S01]  /*2f70*/  STS.U16 [R167+UR9+0x300], R130 ;  /* 0x00030082a7007988 */ /* 0x000fe20008000409 */
[----:B------:R-:W-:-:S03]  /*2f80*/  IADD3 R158, P4, PT, R158, UR12, RZ ;  /* 0x0000000c9e9e7c10 */ /* 0x000fc6000ff9e0ff */
[----:B------:R4:W-:Y:S04]  /*2f90*/  STS.U16 [R74+UR9+0x8000], R165 ;  /* 0x008000a54a007988 */ /* 0x0009e80008000409 */
[----:B------:R0:W-:Y:S04]  /*2fa0*/  STS.U16 [R74+UR9+0x8400], R163 ;  /* 0x008400a34a007988 */ /* 0x0001e80008000409 */
[----:B------:R0:W-:Y:S04]  /*2fb0*/  STS.U16 [R74+UR9+0x8800], R161 ;  /* 0x008800a14a007988 */ /* 0x0001e80008000409 */
[----:B------:R0:W-:Y:S01]  /*2fc0*/  STS.U16 [R74+UR9+0x8c00], R157 ;  /* 0x008c009d4a007988 */ /* 0x0001e20008000409 */
[----:B------:R-:W-:-:S03]  /*2fd0*/  IADD3 R140, P3, PT, R140, UR12, RZ ;  /* 0x0000000c8c8c7c10 */ /* 0x000fc6000ff7e0ff */
[----:B------:R0:W-:Y:S04]  /*2fe0*/  STS.U16 [R169+UR9+0x8200], R128 ;  /* 0x00820080a9007988 */ /* 0x0001e80008000409 */
[----:B------:R0:W-:Y:S04]  /*2ff0*/  STS.U16 [R169+UR9+0x8600], R126 ;  /* 0x0086007ea9007988 */ /* 0x0001e80008000409 */
[----:B------:R0:W-:Y:S04]  /*3000*/  STS.U16 [R169+UR9+0x8a00], R122 ;  /* 0x008a007aa9007988 */ /* 0x0001e80008000409 */
[----:B------:R0:W-:Y:S01]  /*3010*/  STS.U16 [R169+UR9+0x8e00], R134 ;  /* 0x008e0086a9007988 */ /* 0x0001e20008000409 */
[----:B-1----:R1:W-:Y:S06]  /*3020*/  MEMBAR.ALL.CTA ;  /* 0x0000000000007992 */ /* 0x0023ec0000008000 */
[----:B-1----:R-:W1:Y:S01]  /*3030*/  FENCE.VIEW.ASYNC.S ;  /* 0x00000000000073c6 */ /* 0x002e620000000000 */
[----:B------:R-:W-:-:S02]  /*3040*/  IADD3.X R159, PT, PT, R159, UR13, RZ, P4, !PT ;  /* 0x0000000d9f9f7c10 */ /* 0x000fc4000a7fe4ff */
[----:B------:R-:W-:Y:S02]  /*3050*/  IADD3.X R139, PT, PT, R156, UR13, RZ, P5, !PT ;  /* 0x0000000d9c8b7c10 */ /* 0x000fe4000affe4ff */
[----:B--2---:R-:W-:Y:S02]  /*3060*/  SHF.R.S32.HI R76, RZ, 0x1f, R73 ;  /* 0x0000001fff4c7819 */ /* 0x004fe40000011449 */
[----:B------:R-:W-:Y:S02]  /*3070*/  IADD3 R142, P4, PT, R142, UR12, RZ ;  /* 0x0000000c8e8e7c10 */ /* 0x000fe4000ff9e0ff */
[----:B------:R-:W-:Y:S02]  /*3080*/  IADD3 R144, P5, PT, R144, UR12, RZ ;  /* 0x0000000c90907c10 */ /* 0x000fe4000ffbe0ff */
[----:B------:R-:W-:Y:S01]  /*3090*/  IADD3.X R141, PT, PT, R141, UR13, RZ, P3, !PT ;  /* 0x0000000d8d8d7c10 */ /* 0x000fe20009ffe4ff */
[----:B------:R-:W-:Y:S01]  /*30a0*/  UIADD3 UR6, UPT, UPT, UR9, 0x4000, URZ ;  /* 0x0000400009067890 */ /* 0x000fe2000fffe0ff */
[----:B---3--:R-:W-:Y:S01]  /*30b0*/  IADD3 R146, P3, PT, R143, UR12, RZ ;  /* 0x0000000c8f927c10 */ /* 0x008fe2000ff7e0ff */
[----:B------:R-:W-:Y:S01]  /*30c0*/  UIADD3 UR7, UPT, UPT, UR9, 0x9000, URZ ;  /* 0x0000900009077890 */ /* 0x000fe2000fffe0ff */
[----:B------:R-:W-:-:S02]  /*30d0*/  LEA.HI R76, R76, R73, RZ, 0x6 ;  /* 0x000000494c4c7211 */ /* 0x000fc400078f30ff */
[----:B------:R-:W-:Y:S02]  /*30e0*/  IADD3.X R143, PT, PT, R154, UR13, RZ, P4, !PT ;  /* 0x0000000d9a8f7c10 */ /* 0x000fe4000a7fe4ff */
[----:B------:R-:W-:Y:S01]  /*30f0*/  IADD3.X R145, PT, PT, R145, UR13, RZ, P5, !PT ;  /* 0x0000000d91917c10 */ /* 0x000fe2000affe4ff */
[----:B------:R-:W-:Y:S01]  /*3100*/  USHF.R.U32.HI UR6, URZ, 0x4, UR6 ;  /* 0x00000004ff067899 */ /* 0x000fe20008011606 */
[----:B------:R-:W-:Y:S02]  /*3110*/  IADD3 R148, P4, PT, R148, UR12, RZ ;  /* 0x0000000c94947c10 */ /* 0x000fe4000ff9e0ff */
[----:B------:R-:W-:Y:S01]  /*3120*/  IADD3 R150, P5, PT, R150, UR12, RZ ;  /* 0x0000000c96967c10 */ /* 0x000fe2000ffbe0ff */
[----:B------:R-:W-:Y:S01]  /*3130*/  USHF.R.U32.HI UR12, URZ, 0x4, UR7 ;  /* 0x00000004ff0c7899 */ /* 0x000fe20008011607 */
[----:B------:R-:W-:Y:S02]  /*3140*/  IADD3.X R147, PT, PT, R152, UR13, RZ, P3, !PT ;  /* 0x0000000d98937c10 */ /* 0x000fe40009ffe4ff */
[----:B------:R-:W-:-:S02]  /*3150*/  ISETP.LT.OR P3, PT, R73, 0x40, P0 ;  /* 0x000000404900780c */ /* 0x000fc40000761670 */
[----:B------:R-:W-:Y:S01]  /*3160*/  SHF.R.S32.HI R76, RZ, 0x6, R76 ;  /* 0x00000006ff4c7819 */ /* 0x000fe2000001144c */
[----:B------:R-:W-:Y:S01]  /*3170*/  USGXT.U32 UR7, UR6, 0xe ;  /* 0x0000000e0607789a */ /* 0x000fe20008000000 */
[----:B------:R-:W-:Y:S01]  /*3180*/  IMAD.SHL.U32 R171, R69, 0x40, RZ ;  /* 0x0000004045ab7824 */ /* 0x000fe200078e00ff */
[----:B------:R-:W-:Y:S01]  /*3190*/  USGXT.U32 UR12, UR12, 0xe ;  /* 0x0000000e0c0c789a */ /* 0x000fe20008000000 */
[----:B------:R-:W-:Y:S01]  /*31a0*/  VIMNMX R69, PT, PT, R76, 0x1, !PT ;  /* 0x000000014c457848 */ /* 0x000fe20007fe0100 */
[----:B------:R-:W-:Y:S02]  /*31b0*/  UIADD3 UR20, UP0, UPT, UR7, 0x2000080, URZ ;  /* 0x0200008007147890 */ /* 0x000fe4000ff1e0ff */
[----:B------:R-:W-:Y:S01]  /*31c0*/  UIADD3 UR22, UP1, UPT, UR12, 0x2, URZ ;  /* 0x000000020c167890 */ /* 0x000fe2000ff3e0ff */
[----:B0-----:R-:W-:Y:S01]  /*31d0*/  UMOV UR4, URZ ;  /* 0x000000ff00047c82 */ /* 0x001fe20008000000 */
[----:B------:R-:W-:Y:S01]  /*31e0*/  UMOV UR5, URZ ;  /* 0x000000ff00057c82 */ /* 0x000fe20008000000 */
[----:B------:R-:W-:Y:S01]  /*31f0*/  VIADD R69, R69, 0xffffffff ;  /* 0xffffffff45457836 */ /* 0x000fe20000000000 */
[----:B------:R-:W-:Y:S01]  /*3200*/  IADD3.X R149, PT, PT, R149, UR13, RZ, P4, !PT ;  /* 0x0000000d95957c10 */ /* 0x000fe2000a7fe4ff */
[----:B------:R-:W-:Y:S01]  /*3210*/  UIADD3.X UR21, UPT, UPT, UR4, 0x40004040, URZ, UP0, !UPT ;  /* 0x4000404004157890 */ /* 0x000fe200087fe4ff */
[----:B------:R-:W-:Y:S01]  /*3220*/  IADD3.X R151, PT, PT, R151, UR13, RZ, P5, !PT ;  /* 0x0000000d97977c10 */ /* 0x000fe2000affe4ff */
[----:B------:R-:W-:Y:S01]  /*3230*/  UIADD3.X UR23, UPT, UPT, UR5, 0x40004040, URZ, UP1, !UPT ;  /* 0x4000404005177890 */ /* 0x000fe20008ffe4ff */
[----:B------:R-:W-:Y:S01]  /*3240*/  UMOV UR6, URZ ;  /* 0x000000ff00067c82 */ /* 0x000fe20008000000 */
[----:B----4-:R-:W-:Y:S01]  /*3250*/  IMAD.SHL.U32 R165, R68, 0x40, RZ ;  /* 0x0000004044a57824 */ /* 0x010fe200078e00ff */
[----:B-1----:R-:W-:Y:S01]  /*3260*/  BAR.SYNC.DEFER_BLOCKING 0x0 ;  /* 0x0000000000007b1d */ /* 0x002fe20000010000 */
[----:B------:R-:W-:-:S05]  /*3270*/  ISETP.NE.U32.AND P4, PT, R69, RZ, PT ;  /* 0x000000ff4500720c */ /* 0x000fca0003f85070 */
[----:B------:R-:W-:Y:S08]  /*3280*/  @P3 BRA `(.L_x_6) ;  /* 0x0000000000883947 */ /* 0x000ff00003800000 */
[----:B------:R-:W-:Y:S02]  /*3290*/  UIADD3 UR4, UPT, UPT, UR9, 0x8000, URZ ;  /* 0x0000800009047890 */ /* 0x000fe4000fffe0ff */
[----:B------:R-:W-:Y:S02]  /*32a0*/  USHF.R.U32.HI UR14, URZ, 0x4, UR9 ;  /* 0x00000004ff0e7899 */ /* 0x000fe40008011609 */
[----:B------:R-:W-:Y:S02]  /*32b0*/  USHF.R.U32.HI UR4, URZ, 0x4, UR4 ;  /* 0x00000004ff047899 */ /* 0x000fe40008011604 */
[----:B------:R-:W-:Y:S02]  /*32c0*/  USGXT.U32 UR14, UR14, 0xe ;  /* 0x0000000e0e0e789a */ /* 0x000fe40008000000 */
[----:B------:R-:W-:Y:S02]  /*32d0*/  USGXT.U32 UR16, UR4, 0xe ;  /* 0x0000000e0410789a */ /* 0x000fe40008000000 */
[----:B------:R-:W-:-:S02]  /*32e0*/  UIADD3 UR32, UP0, UPT, UR14, 0x2000080, URZ ;  /* 0x020000800e207890 */ /* 0x000fc4000ff1e0ff */
[----:B------:R-:W-:Y:S01]  /*32f0*/  UIADD3 UR34, UP1, UPT, UR16, 0x2, URZ ;  /* 0x0000000210227890 */ /* 0x000fe2000ff3e0ff */
[----:B------:R-:W-:Y:S01]  /*3300*/  UMOV UR4, URZ ;  /* 0x000000ff00047c82 */ /* 0x000fe20008000000 */
[----:B------:R-:W-:Y:S01]  /*3310*/  UMOV UR5, URZ ;  /* 0x000000ff00057c82 */ /* 0x000fe20008000000 */
[----:B------:R-:W-:Y:S02]  /*3320*/  UIADD3.X UR33, UPT, UPT, UR4, 0x40004040, URZ, UP0, !UPT ;  /* 0x4000404004217890 */ /* 0x000fe400087fe4ff */
[----:B------:R-:W-:Y:S02]  /*3330*/  UIADD3.X UR35, UPT, UPT, UR5, 0x40004040, URZ, UP1, !UPT ;  /* 0x4000404005237890 */ /* 0x000fe40008ffe4ff */
[----:B------:R-:W-:Y:S02]  /*3340*/  ULOP3.LUT UR14, UR14, 0x2000000, URZ, 0xfc, !UPT ;  /* 0x020000000e0e7892 */ /* 0x000fe4000f8efcff */
[----:B------:R-:W-:Y:S02]  /*3350*/  UIADD3.64 UR24, UPT, UPT, UR32, 0x80, URZ ;  /* 0x0000008020187897 */ /* 0x000fe4000fffe0ff */
[----:B------:R-:W-:-:S02]  /*3360*/  UIADD3.64 UR26, UPT, UPT, UR34, 0x2, URZ ;  /* 0x00000002221a7897 */ /* 0x000fc4000fffe0ff */
[----:B------:R-:W-:Y:S02]  /*3370*/  UIADD3.64 UR28, UPT, UPT, UR32, 0x100, URZ ;  /* 0x00000100201c7897 */ /* 0x000fe4000fffe0ff */
[----:B------:R-:W-:Y:S01]  /*3380*/  UIADD3.64 UR30, UPT, UPT, UR34, 0x4, URZ ;  /* 0x00000004221e7897 */ /* 0x000fe2000fffe0ff */
[----:B------:R-:W-:Y:S01]  /*3390*/  UMOV UR36, 0x0 ;  /* 0x0000000000247882 */ /* 0x000fe20000000000 */
[----:B------:R-:W-:Y:S01]  /*33a0*/  UMOV UR37, 0x8088490 ;  /* 0x0808849000257882 */ /* 0x000fe20000000000 */
[----:B------:R-:W-:Y:S01]  /*33b0*/  UMOV UR15, 0x40004040 ;  /* 0x40004040000f7882 */ /* 0x000fe20000000000 */
[----:B------:R-:W-:Y:S01]  /*33c0*/  UMOV UR17, 0x40004040 ;  /* 0x4000404000117882 */ /* 0x000fe20000000000 */
[----:B------:R-:W-:Y:S01]  /*33d0*/  UMOV UR38, 0x0 ;  /* 0x0000000000267882 */ /* 0x000fe20000000000 */
[----:B------:R-:W-:Y:S01]  /*33e0*/  UMOV UR39, 0x8088490 ;  /* 0x0808849000277882 */ /* 0x000fe20000000000 */
[----:B------:R-:W-:Y:S01]  /*33f0*/  UMOV UR40, 0x0 ;  /* 0x0000000000287882 */ /* 0x000fe20000000000 */
[----:B------:R-:W-:Y:S01]  /*3400*/  UMOV UR41, 0x8088490 ;  /* 0x0808849000297882 */ /* 0x000fe20000000000 */
[----:B------:R-:W-:Y:S01]  /*3410*/  UMOV UR4, UR11 ;  /* 0x0000000b00047c82 */ /* 0x000fe20008000000 */
[----:B------:R0:W-:Y:S01]  /*3420*/  UTCHMMA gdesc[UR14], gdesc[UR16], tmem[UR8], tmem[UR36], idesc[UR37], !UPT ;  /* 0x00ff24100e0075ea */ /* 0x0001e2000f800008 */
[----:B------:R-:W-:Y:S01]  /*3430*/  UMOV UR42, 0x0 ;  /* 0x00000000002a7882 */ /* 0x000fe20000000000 */
[----:B------:R-:W-:Y:S01]  /*3440*/  UMOV UR43, 0x8088490 ;  /* 0x08088490002b7882 */ /* 0x000fe20000000000 */
[----:B------:R0:W-:Y:S01]  /*3450*/  UTCHMMA gdesc[UR32], gdesc[UR34], tmem[UR8], tmem[UR38], idesc[UR39], UPT ;  /* 0x00ff2622200075ea */ /* 0x0001e2000b800008 */
[----:B------:R-:W-:Y:S01]  /*3460*/  UMOV UR4, UR4 ;  /* 0x0000000400047c82 */ /* 0x000fe20008000000 */
[----:B------:R0:W-:Y:S01]  /*3470*/  UTCHMMA gdesc[UR24], gdesc[UR26], tmem[UR8], tmem[UR40], idesc[UR41], UPT ;  /* 0x00ff281a180075ea */ /* 0x0001e2000b800008 */
[----:B------:R0:W-:Y:S01]  /*3480*/  UTCHMMA gdesc[UR28], gdesc[UR30], tmem[UR8], tmem[UR42], idesc[UR43], UPT ;  /* 0x00ff2a1e1c0075ea */ /* 0x0001e2000b800008 */
[----:B------:R0:W-:Y:S01]  /*3490*/  UTCBAR [UR4], URZ ;  /* 0x000000ff040073e9 */ /* 0x0001e200080000ff */
[----:B------:R-:W-:Y:S01]  /*34a0*/  NOP ;  /* 0x0000000000007918 */ /* 0x000fe20000000000 */
.L_x_6:
[----:B------:R-:W-:Y:S05]  /*34b0*/  @!P4 BRA `(.L_x_7) ;  /* 0x0000000c00d4c947 */ /* 0x000fea0003800000 */
[----:B------:R-:W-:Y:S01]  /*34c0*/  VIADD R76, R66, 0xffffffc0 ;  /* 0xffffffc0424c7836 */ /* 0x000fe20000000000 */
[----:B0-----:R-:W-:Y:S01]  /*34d0*/  ULOP3.LUT UR14, UR7, 0x2000000, URZ, 0xfc, !UPT ;  /* 0x02000000070e7892 */ /* 0x001fe2000f8efcff */
[----:B------:R-:W-:Y:S01]  /*34e0*/  IMAD.MOV.U32 R66, RZ, RZ, R69 ;  /* 0x000000ffff427224 */ /* 0x000fe200078e0045 */
[----:B------:R-:W-:Y:S01]  /*34f0*/  UIADD3.64 UR24, UPT, UPT, UR20, 0x80, URZ ;  /* 0x0000008014187897 */ /* 0x000fe2000fffe0ff */
[----:B------:R-:W-:Y:S01]  /*3500*/  IMAD.MOV.U32 R68, RZ, RZ, R158 ;  /* 0x000000ffff447224 */ /* 0x000fe200078e009e */
[----:B------:R-:W-:Y:S01]  /*3510*/  UIADD3.64 UR26, UPT, UPT, UR22, 0x2, URZ ;  /* 0x00000002161a7897 */ /* 0x000fe2000fffe0ff */
[----:B------:R-:W-:Y:S01]  /*3520*/  IMAD.MOV.U32 R69, RZ, RZ, R159 ;  /* 0x000000ffff457224 */ /* 0x000fe200078e009f */
[----:B------:R-:W-:Y:S02]  /*3530*/  UIADD3.64 UR28, UPT, UPT, UR20, 0x100, URZ ;  /* 0x00000100141c7897 */ /* 0x000fe4000fffe0ff */
[----:B------:R-:W-:Y:S01]  /*3540*/  UIADD3.64 UR30, UPT, UPT, UR22, 0x4, URZ ;  /* 0x00000004161e7897 */ /* 0x000fe2000fffe0ff */
[----:B------:R-:W-:Y:S01]  /*3550*/  UMOV UR5, 0x1 ;  /* 0x0000000100057882 */ /* 0x000fe20000000000 */
[----:B------:R-:W-:-:S10]  /*3560*/  UMOV UR4, URZ ;  /* 0x000000ff00047c82 */ /* 0x000fd40008000000 */
.L_x_10:
[----:B------:R-:W-:Y:S01]  /*3570*/  USHF.L.U32 UR6, UR6, 0x1f, URZ ;  /* 0x0000001f06067899 */ /* 0x000fe200080006ff */
[-C--:B------:R-:W-:Y:S02]  /*3580*/  ISETP.GE.AND P3, PT, R72, R76.reuse, PT ;  /* 0x0000004c4800720c */ /* 0x080fe40003f66270 */
[----:B------:R-:W-:-:S03]  /*3590*/  ISETP.GE.AND P6, PT, R75, R76, PT ;  /* 0x0000004c4b00720c */ /* 0x000fc60003fc6270 */
[----:B0-----:R-:W-:-:S04]  /*35a0*/  IMAD.U32 R78, RZ, RZ, UR6 ;  /* 0x00000006ff4e7e24 */ /* 0x001fc8000f8e00ff */
[----:B------:R-:W0:Y:S02]  /*35b0*/  SYNCS.PHASECHK.TRANS64.TRYWAIT P4, [UR11], R78 ;  /* 0x0000004eff0075a7 */ /* 0x000e24000808110b */
[----:B0-----:R-:W-:Y:S05]  /*35c0*/  @!P4 BRA `(.L_x_8) ;  /* 0x000000180070c947 */ /* 0x001fea0003800000 */
.L_x_16:
[-C--:B------:R-:W-:Y:S01]  /*35d0*/  ISETP.GE.AND P5, PT, R79, R76.reuse, PT ;  /* 0x0000004c4f00720c */ /* 0x080fe20003fa6270 */
[----:B------:R-:W-:Y:S01]  /*35e0*/  IMAD.WIDE R64, R165, 0x2, R64 ;  /* 0x00000002a5407825 */ /* 0x000fe200078e0240 */
[----:B------:R-:W-:Y:S02]  /*35f0*/  ISETP.GE.AND P4, PT, R81, R76, PT ;  /* 0x0000004c5100720c */ /* 0x000fe40003f86270 */
[----:B------:R-:W-:Y:S01]  /*3600*/  PRMT R78, RZ, 0x7610, R78 ;  /* 0x00007610ff4e7816 */ /* 0x000fe2000000004e */
[C---:B------:R-:W-:Y:S01]  /*3610*/  IMAD.WIDE R24, R165.reuse, 0x2, R24 ;  /* 0x00000002a5187825 */ /* 0x040fe200078e0218 */
[----:B------:R-:W-:Y:S02]  /*3620*/  PRMT R86, RZ, 0x7610, R86 ;  /* 0x00007610ff567816 */ /* 0x000fe40000000056 */
[----:B------:R-:W-:Y:S01]  /*3630*/  PRMT R94, RZ, 0x7610, R94 ;  /* 0x00007610ff5e7816 */ /* 0x000fe2000000005e */
[C---:B------:R-:W-:Y:S01]  /*3640*/  IMAD.WIDE R144, R165.reuse, 0x2, R144 ;  /* 0x00000002a5907825 */ /* 0x040fe200078e0290 */
[----:B------:R-:W-:Y:S01]  /*3650*/  PRMT R104, RZ, 0x7610, R104 ;  /* 0x00007610ff687816 */ /* 0x000fe20000000068 */
[----:B------:R-:W2:Y:S02]  /*3660*/  @!P3 LDG.E.U16 R78, desc[UR18][R24.64] ;  /* 0x00000012184eb981 */ /* 0x000ea4000c1e1500 */
[----:B------:R-:W-:-:S02]  /*3670*/  IMAD.WIDE R68, R165, 0x2, R68 ;  /* 0x00000002a5447825 */ /* 0x000fc400078e0244 */
[----:B------:R-:W3:Y:S04]  /*3680*/  @!P5 LDG.E.U16 R94, desc[UR18][R144.64] ;  /* 0x00000012905ed981 */ /* 0x000ee8000c1e1500 */
[----:B------:R-:W4:Y:S04]  /*3690*/  @!P6 LDG.E.U16 R86, desc[UR18][R68.64] ;  /* 0x000000124456e981 */ /* 0x000f28000c1e1500 */
[----:B------:R-:W5:Y:S01]  /*36a0*/  @!P4 LDG.E.U16 R104, desc[UR18][R64.64] ;  /* 0x000000124068c981 */ /* 0x000f62000c1e1500 */
[----:B------:R-:W-:Y:S01]  /*36b0*/  ISETP.GE.AND P4, PT, R95, R76, PT ;  /* 0x0000004c5f00720c */ /* 0x000fe20003f86270 */
[----:B------:R-:W-:Y:S01]  /*36c0*/  IMAD.WIDE R32, R165, 0x2, R32 ;  /* 0x00000002a5207825 */ /* 0x000fe200078e0220 */
[----:B------:R-:W-:-:S02]  /*36d0*/  PRMT R136, RZ, 0x7610, R136 ;  /* 0x00007610ff887816 */ /* 0x000fc40000000088 */
[-C--:B------:R-:W-:Y:S02]  /*36e0*/  ISETP.GE.AND P3, PT, R85, R76.reuse, PT ;  /* 0x0000004c5500720c */ /* 0x080fe40003f66270 */
[----:B------:R-:W-:-:S07]  /*36f0*/  ISETP.GE.AND P5, PT, R93, R76, PT ;  /* 0x0000004c5d00720c */ /* 0x000fce0003fa6270 */
[----:B------:R-:W5:Y:S01]  /*3700*/  @!P4 LDG.E.U16 R136, desc[UR18][R32.64] ;  /* 0x000000122088c981 */ /* 0x000f62000c1e1500 */
[----:B------:R-:W-:Y:S01]  /*3710*/  ISETP.GE.AND P4, PT, R131, R76, PT ;  /* 0x0000004c8300720c */ /* 0x000fe20003f86270 */
[C---:B------:R-:W-:Y:S01]  /*3720*/  IMAD.WIDE R40, R165.reuse, 0x2, R40 ;  /* 0x00000002a5287825 */ /* 0x040fe200078e0228 */
[----:B------:R-:W-:Y:S02]  /*3730*/  PRMT R112, RZ, 0x7610, R112 ;  /* 0x00007610ff707816 */ /* 0x000fe40000000070 */
[----:B------:R-:W-:Y:S01]  /*3740*/  PRMT R128, RZ, 0x7610, R128 ;  /* 0x00007610ff807816 */ /* 0x000fe20000000080 */
[----:B------:R-:W-:Y:S01]  /*3750*/  IMAD.WIDE R56, R165, 0x2, R56 ;  /* 0x00000002a5387825 */ /* 0x000fe200078e0238 */
[----:B------:R-:W-:-:S03]  /*3760*/  PRMT R80, RZ, 0x7610, R80 ;  /* 0x00007610ff507816 */ /* 0x000fc60000000050 */
[----:B------:R-:W-:Y:S01]  /*3770*/  IMAD.WIDE R22, R165, 0x2, R22 ;  /* 0x00000002a5167825 */ /* 0x000fe200078e0216 */
[----:B------:R-:W5:Y:S01]  /*3780*/  @!P3 LDG.E.U16 R112, desc[UR18][R56.64] ;  /* 0x000000123870b981 */ /* 0x000f62000c1e1500 */
[----:B------:R-:W-:-:S03]  /*3790*/  ISETP.GE.AND P3, PT, R135, R76, PT ;  /* 0x0000004c8700720c */ /* 0x000fc60003f66270 */
[----:B------:R-:W5:Y:S01]  /*37a0*/  @!P5 LDG.E.U16 R128, desc[UR18][R40.64] ;  /* 0x000000122880d981 */ /* 0x000f62000c1e1500 */
[----:B------:R-:W-:-:S03]  /*37b0*/  ISETP.GE.AND P5, PT, R133, R76, PT ;  /* 0x0000004c8500720c */ /* 0x000fc60003fa6270 */
        /* <DEDUP_REMOVED lines=13> */
[-C--:B------:R-:W-:Y:S01]  /*3890*/  ISETP.GE.AND P4, PT, R119, R76.reuse, PT ;  /* 0x0000004c7700720c */ /* 0x080fe20003f86270 */
[C---:B------:R-:W-:Y:S01]  /*38a0*/  IMAD.WIDE R142, R165.reuse, 0x2, R142 ;  /* 0x00000002a58e7825 */ /* 0x040fe200078e028e */
[----:B------:R-:W-:Y:S02]  /*38b0*/  PRMT R92, RZ, 0x7610, R92 ;  /* 0x00007610ff5c7816 */ /* 0x000fe4000000005c */
[----:B------:R-:W-:Y:S01]  /*38c0*/  PRMT R98, RZ, 0x7610, R98 ;  /* 0x00007610ff627816 */ /* 0x000fe20000000062 */
[C---:B------:R-:W-:Y:S01]  /*38d0*/  IMAD.WIDE R146, R165.reuse, 0x2, R146 ;  /* 0x00000002a5927825 */ /* 0x040fe200078e0292 */
[----:B------:R-:W-:Y:S02]  /*38e0*/  PRMT R102, RZ, 0x7610, R102 ;  /* 0x00007610ff667816 */ /* 0x000fe40000000066 */
[----:B------:R-:W5:Y:S01]  /*38f0*/  @!P5 LDG.E.U16 R92, desc[UR18][R142.64] ;  /* 0x000000128e5cd981 */ /* 0x000f62000c1e1500 */
[----:B------:R-:W-:Y:S01]  /*3900*/  IMAD.WIDE R150, R165, 0x2, R150 ;  /* 0x00000002a5967825 */ /* 0x000fe200078e0296 */
[----:B------:R-:W-:-:S02]  /*3910*/  ISETP.GE.AND P5, PT, R83, R76, PT ;  /* 0x0000004c5300720c */ /* 0x000fc40003fa6270 */
        /* <DEDUP_REMOVED lines=25> */
[-C--:B------:R-:W-:Y:S02]  /*3ab0*/  ISETP.GE.AND P5, PT, R97, R76.reuse, PT ;  /* 0x0000004c6100720c */ /* 0x080fe40003fa6270 */
[-C--:B------:R-:W-:Y:S01]  /*3ac0*/  ISETP.GE.AND P4, PT, R125, R76.reuse, PT ;  /* 0x0000004c7d00720c */ /* 0x080fe20003f86270 */
[----:B------:R-:W5:Y:S01]  /*3ad0*/  @!P3 LDG.E.U16 R116, desc[UR18][R52.64] ;  /* 0x000000123474b981 */ /* 0x000f62000c1e1500 */
[----:B------:R-:W-:Y:S01]  /*3ae0*/  ISETP.GE.AND P3, PT, R111, R76, PT ;  /* 0x0000004c6f00720c */ /* 0x000fe20003f66270 */
[C---:B------:R-:W-:Y:S01]  /*3af0*/  IMAD.WIDE R48, R165.reuse, 0x2, R48 ;  /* 0x00000002a5307825 */ /* 0x040fe200078e0230 */
[----:B------:R-:W-:Y:S02]  /*3b00*/  PRMT R120, RZ, 0x7610, R120 ;  /* 0x00007610ff787816 */ /* 0x000fe40000000078 */
[----:B------:R-:W-:Y:S01]  /*3b10*/  PRMT R122, RZ, 0x7610, R122 ;  /* 0x00007610ff7a7816 */ /* 0x000fe2000000007a */
[----:B------:R-:W-:Y:S01]  /*3b20*/  IMAD.WIDE R46, R165, 0x2, R46 ;  /* 0x00000002a52e7825 */ /* 0x000fe200078e022e */
[----:B------:R-:W-:-:S02]  /*3b30*/  PRMT R124, RZ, 0x7610, R124 ;  /* 0x00007610ff7c7816 */ /* 0x000fc4000000007c */
[----:B------:R-:W-:Y:S01]  /*3b40*/  PRMT R126, RZ, 0x7610, R126 ;  /* 0x00007610ff7e7816 */ /* 0x000fe2000000007e */
[C---:B------:R-:W-:Y:S01]  /*3b50*/  IMAD.WIDE R42, R165.reuse, 0x2, R42 ;  /* 0x00000002a52a7825 */ /* 0x040fe200078e022a */
[----:B------:R-:W5:Y:S03]  /*3b60*/  @!P6 LDG.E.U16 R120, desc[UR18][R48.64] ;  /* 0x000000123078e981 */ /* 0x000f66000c1e1500 */
[----:B------:R-:W-:Y:S01]  /*3b70*/  IMAD.WIDE R44, R165, 0x2, R44 ;  /* 0x00000002a52c7825 */ /* 0x000fe200078e022c */
[----:B------:R-:W5:Y:S01]  /*3b80*/  @!P5 LDG.E.U16 R122, desc[UR18][R46.64] ;  /* 0x000000122e7ad981 */ /* 0x000f62000c1e1500 */
[-C--:B------:R-:W-:Y:S02]  /*3b90*/  ISETP.GE.AND P6, PT, R77, R76.reuse, PT ;  /* 0x0000004c4d00720c */ /* 0x080fe40003fc6270 */
[-C--:B------:R-:W-:Y:S01]  /*3ba0*/  ISETP.GE.AND P5, PT, R99, R76.reuse, PT ;  /* 0x0000004c6300720c */ /* 0x080fe20003fa6270 */
        /* <DEDUP_REMOVED lines=9> */
[----:B------:R-:W-:Y:S01]  /*3c40*/  PRMT R134, RZ, 0x7610, R134 ;  /* 0x00007610ff867816 */ /* 0x000fe20000000086 */
[C---:B------:R-:W-:Y:S01]  /*3c50*/  IMAD.WIDE R34, R165.reuse, 0x2, R34 ;  /* 0x00000002a5227825 */ /* 0x040fe200078e0222 */
[----:B------:R-:W5:Y:S03]  /*3c60*/  @!P6 LDG.E.U16 R88, desc[UR18][R138.64] ;  /* 0x000000128a58e981 */ /* 0x000f66000c1e1500 */
[----:B------:R-:W-:Y:S01]  /*3c70*/  IMAD.WIDE R36, R165, 0x2, R36 ;  /* 0x00000002a5247825 */ /* 0x000fe200078e0224 */
[----:B------:R-:W5:Y:S01]  /*3c80*/  @!P5 LDG.E.U16 R130, desc[UR18][R38.64] ;  /* 0x000000122682d981 */ /* 0x000f62000c1e1500 */
[----:B------:R-:W-:-:S02]  /*3c90*/  ISETP.GE.AND P6, PT, R105, R76, PT ;  /* 0x0000004c6900720c */ /* 0x000fc40003fc6270 */
        /* <DEDUP_REMOVED lines=14> */
[----:B------:R-:W5:Y:S04]  /*3d80*/  @!P3 LDG.E.U16 R154, desc[UR18][R28.64] ;  /* 0x000000121c9ab981 */ /* 0x000f68000c1e1500 */
[----:B------:R-:W5:Y:S04]  /*3d90*/  @!P5 LDG.E.U16 R152, desc[UR18][R30.64] ;  /* 0x000000121e98d981 */ /* 0x000f68000c1e1500 */
[----:B------:R-:W5:Y:S01]  /*3da0*/  @!P4 LDG.E.U16 R156, desc[UR18][R26.64] ;  /* 0x000000121a9cc981 */ /* 0x000f62000c1e1500 */
[----:B------:R-:W-:Y:S01]  /*3db0*/  BAR.SYNC.DEFER_BLOCKING 0x0 ;  /* 0x0000000000007b1d */ /* 0x000fe20000010000 */
[----:B------:R-:W-:Y:S01]  /*3dc0*/  ISETP.GE.AND P3, PT, R96, R76, PT ;  /* 0x0000004c6000720c */ /* 0x000fe20003f66270 */
[----:B------:R-:W-:Y:S01]  /*3dd0*/  IMAD.WIDE R8, R171, 0x2, R8 ;  /* 0x00000002ab087825 */ /* 0x000fe200078e0208 */
[----:B------:R-:W-:-:S02]  /*3de0*/  PRMT R157, RZ, 0x7610, R157 ;  /* 0x00007610ff9d7816 */ /* 0x000fc4000000009d */
[----:B------:R-:W-:Y:S01]  /*3df0*/  PRMT R159, RZ, 0x7610, R159 ;  /* 0x00007610ff9f7816 */ /* 0x000fe2000000009f */
[C---:B------:R-:W-:Y:S01]  /*3e00*/  IMAD.WIDE R10, R171.reuse, 0x2, R10 ;  /* 0x00000002ab0a7825 */ /* 0x040fe200078e020a */
[----:B------:R-:W-:Y:S02]  /*3e10*/  PRMT R161, RZ, 0x7610, R161 ;  /* 0x00007610ffa17816 */ /* 0x000fe400000000a1 */
[----:B------:R-:W-:Y:S01]  /*3e20*/  PRMT R163, RZ, 0x7610, R163 ;  /* 0x00007610ffa37816 */ /* 0x000fe200000000a3 */
[----:B------:R-:W-:-:S04]  /*3e30*/  IMAD.WIDE R12, R171, 0x2, R12 ;  /* 0x00000002ab0c7825 */ /* 0x000fc800078e020c */
[----:B------:R-:W-:-:S04]  /*3e40*/  IMAD.WIDE R16, R171, 0x2, R16 ;  /* 0x00000002ab107825 */ /* 0x000fc800078e0210 */
[----:B------:R-:W-:-:S04]  /*3e50*/  IMAD.WIDE R4, R171, 0x2, R4 ;  /* 0x00000002ab047825 */ /* 0x000fc800078e0204 */
[C---:B------:R-:W-:Y:S01]  /*3e60*/  IMAD.WIDE R6, R171.reuse, 0x2, R6 ;  /* 0x00000002ab067825 */ /* 0x040fe200078e0206 */
[----:B------:R-:W5:Y:S03]  /*3e70*/  @!P3 LDG.E.U16 R157, desc[UR18][R16.64] ;  /* 0x00000012109db981 */ /* 0x000f66000c1e1500 */
[C---:B------:R-:W-:Y:S01]  /*3e80*/  IMAD.WIDE R14, R171.reuse, 0x2, R14 ;  /* 0x00000002ab0e7825 */ /* 0x040fe200078e020e */
[----:B------:R-:W5:Y:S03]  /*3e90*/  @!P3 LDG.E.U16 R159, desc[UR18][R12.64] ;  /* 0x000000120c9fb981 */ /* 0x000f66000c1e1500 */
[----:B------:R-:W-:Y:S01]  /*3ea0*/  IMAD.WIDE R2, R171, 0x2, R2 ;  /* 0x00000002ab027825 */ /* 0x000fe200078e0202 */
[----:B------:R-:W5:Y:S04]  /*3eb0*/  @!P3 LDG.E.U16 R161, desc[UR18][R10.64] ;  /* 0x000000120aa1b981 */ /* 0x000f68000c1e1500 */
[----:B------:R-:W5:Y:S04]  /*3ec0*/  @!P3 LDG.E.U16 R163, desc[UR18][R8.64] ;  /* 0x0000001208a3b981 */ /* 0x000f68000c1e1500 */
[----:B--2---:R0:W-:Y:S04]  /*3ed0*/  STS.U16 [R137+UR9+0x4000], R78 ;  /* 0x0040004e89007988 */ /* 0x0041e80008000409 */
[----:B---3--:R1:W-:Y:S04]  /*3ee0*/  STS.U16 [R137+UR9+0x4800], R94 ;  /* 0x0048005e89007988 */ /* 0x0083e80008000409 */
[----:B----4-:R2:W-:Y:S01]  /*3ef0*/  STS.U16 [R137+UR9+0x4400], R86 ;  /* 0x0044005689007988 */ /* 0x0105e20008000409 */
[----:B0-----:R-:W-:-:S03]  /*3f00*/  PRMT R78, RZ, 0x7610, R78 ;  /* 0x00007610ff4e7816 */ /* 0x001fc6000000004e */
[----:B-----5:R0:W-:Y:S01]  /*3f10*/  STS.U16 [R137+UR9+0x4c00], R104 ;  /* 0x004c006889007988 */ /* 0x0201e20008000409 */
[----:B-1----:R-:W-:-:S03]  /*3f20*/  PRMT R94, RZ, 0x7610, R94 ;  /* 0x00007610ff5e7816 */ /* 0x002fc6000000005e */
[----:B------:R-:W3:Y:S01]  /*3f30*/  @!P3 LDG.E.U16 R78, desc[UR18][R14.64] ;  /* 0x000000120e4eb981 */ /* 0x000ee2000c1e1500 */
[----:B--2---:R-:W-:-:S03]  /*3f40*/  PRMT R86, RZ, 0x7610, R86 ;  /* 0x00007610ff567816 */ /* 0x004fc60000000056 */
[----:B------:R-:W2:Y:S01]  /*3f50*/  @!P3 LDG.E.U16 R94, desc[UR18][R4.64] ;  /* 0x00000012045eb981 */ /* 0x000ea2000c1e1500 */
[----:B0-----:R-:W-:-:S03]  /*3f60*/  PRMT R104, RZ, 0x7610, R104 ;  /* 0x00007610ff687816 */ /* 0x001fc60000000068 */
[----:B------:R-:W4:Y:S04]  /*3f70*/  @!P3 LDG.E.U16 R86, desc[UR18][R6.64] ;  /* 0x000000120656b981 */ /* 0x000f28000c1e1500 */
[----:B------:R-:W5:Y:S04]  /*3f80*/  @!P3 LDG.E.U16 R104, desc[UR18][R2.64] ;  /* 0x000000120268b981 */ /* 0x000f68000c1e1500 */
[----:B------:R0:W-:Y:S04]  /*3f90*/  STS.U16 [R137+UR9+0x5c00], R136 ;  /* 0x005c008889007988 */ /* 0x0001e80008000409 */
[----:B------:R0:W-:Y:S04]  /*3fa0*/  STS.U16 [R137+UR9+0x5000], R112 ;  /* 0x0050007089007988 */ /* 0x0001e80008000409 */
[----:B------:R0:W-:Y:S01]  /*3fb0*/  STS.U16 [R137+UR9+0x5800], R128 ;  /* 0x0058008089007988 */ /* 0x0001e20008000409 */
[----:B------:R-:W-:-:S04]  /*3fc0*/  ULEA UR11, UR5, UR9, 0x3 ;  /* 0x00000009050b7291 */ /* 0x000fc8000f8e18ff */
[----:B------:R-:W-:Y:S01]  /*3fd0*/  UIADD3 UR11, UPT, UPT, UR11, 0xa000, URZ ;  /* 0x0000a0000b0b7890 */ /* 0x000fe2000fffe0ff */
[----:B------:R0:W-:Y:S04]  /*3fe0*/  STS.U16 [R137+UR9+0x5400], R120 ;  /* 0x0054007889007988 */ /* 0x0001e80008000409 */
        /* <DEDUP_REMOVED lines=28> */
[----:B---3--:R0:W-:Y:S04]  /*41b0*/  STS.U16 [R169+UR9+0x9200], R78 ;  /* 0x0092004ea9007988 */ /* 0x0081e80008000409 */
[----:B--2---:R0:W-:Y:S04]  /*41c0*/  STS.U16 [R169+UR9+0x9a00], R94 ;  /* 0x009a005ea9007988 */ /* 0x0041e80008000409 */
[----:B----4-:R0:W-:Y:S04]  /*41d0*/  STS.U16 [R169+UR9+0x9600], R86 ;  /* 0x00960056a9007988 */ /* 0x0101e80008000409 */
[----:B-----5:R0:W-:Y:S01]  /*41e0*/  STS.U16 [R169+UR9+0x9e00], R104 ;  /* 0x009e0068a9007988 */ /* 0x0201e20008000409 */
[----:B------:R1:W-:Y:S06]  /*41f0*/  MEMBAR.ALL.CTA ;  /* 0x0000000000007992 */ /* 0x0003ec0000008000 */
[----:B-1----:R-:W1:Y:S02]  /*4200*/  FENCE.VIEW.ASYNC.S ;  /* 0x00000000000073c6 */ /* 0x002e640000000000 */
[----:B-1----:R-:W-:Y:S06]  /*4210*/  BAR.SYNC.DEFER_BLOCKING 0x0 ;  /* 0x0000000000007b1d */ /* 0x002fec0000010000 */
[----:B------:R-:W-:Y:S05]  /*4220*/  @P0 BRA `(.L_x_9) ;  /* 0x00000000004c0947 */ /* 0x000fea0003800000 */
        /* <DEDUP_REMOVED lines=9> */
[----:B------:R-:W-:Y:S01]  /*42c0*/  UMOV UR7, URZ ;  /* 0x000000ff00077c82 */ /* 0x000fe20008000000 */
[----:B------:R1:W-:Y:S01]  /*42d0*/  UTCHMMA gdesc[UR14], gdesc[UR12], tmem[UR8], tmem[UR16], idesc[UR17], UPT ;  /* 0x00ff100c0e0075ea */ /* 0x0003e2000b800008 */
        /* <DEDUP_REMOVED lines=8> */
.L_x_9:
[----:B------:R-:W-:Y:S01]  /*4360*/  UIADD3 UR5, UPT, UPT, UR5, 0x1, URZ ;  /* 0x0000000105057890 */ /* 0x000fe2000fffe0ff */
[----:B------:R-:W-:Y:S02]  /*4370*/  VIADD R66, R66, 0xffffffff ;  /* 0xffffffff42427836 */ /* 0x000fe40000000000 */
[----:B------:R-:W-:Y:S01]  /*4380*/  VIADD R76, R76, 0xffffffc0 ;  /* 0xffffffc04c4c7836 */ /* 0x000fe20000000000 */
[----:B------:R-:W-:Y:S02]  /*4390*/  UISETP.GT.AND UP0, UPT, UR5, 0x1, UPT ;  /* 0x000000010500788c */ /* 0x000fe4000bf04270 */
[----:B------:R-:W-:Y:S02]  /*43a0*/  ISETP.NE.U32.AND P3, PT, R66, RZ, PT ;  /* 0x000000ff4200720c */ /* 0x000fe40003f65070 */
[----:B-1----:R-:W-:Y:S02]  /*43b0*/  USEL UR6, URZ, 0x1, !UP0 ;  /* 0x00000001ff067887 */ /* 0x002fe4000c000000 */
[----:B------:R-:W-:-:S02]  /*43c0*/  USEL UR5, UR5, URZ, !UP0 ;  /* 0x000000ff05057287 */ /* 0x000fc4000c000000 */
[----:B------:R-:W-:-:S03]  /*43d0*/  ULOP3.LUT UR7, UR4, UR6, URZ, 0x3c, !UPT ;  /* 0x0000000604077292 */ /* 0x000fc6000f8e3cff */
[----:B------:R-:W-:-:S04]  /*43e0*/  UMOV UR6, UR4 ;  /* 0x0000000400067c82 */ /* 0x000fc80008000000 */
[----:B------:R-:W-:Y:S01]  /*43f0*/  UMOV UR4, UR7 ;  /* 0x0000000700047c82 */ /* 0x000fe20008000000 */
[----:B------:R-:W-:Y:S05]  /*4400*/  @P3 BRA `(.L_x_10) ;  /* 0xfffffff000583947 */ /* 0x000fea000383ffff */
.L_x_7:
[----:B------:R-:W-:-:S13]  /*4410*/  ISETP.GE.AND P0, PT, R73, 0x40, PT ;  /* 0x000000404900780c */ /* 0x000fda0003f06270 */
[----:B------:R-:W-:Y:S05]  /*4420*/  @!P0 BRA `(.L_x_11) ;  /* 0x0000000000108947 */ /* 0x000fea0003800000 */
[----:B------:R-:W-:-:S06]  /*4430*/  USHF.L.U32 UR6, UR6, 0x1f, URZ ;  /* 0x0000001f06067899 */ /* 0x000fcc00080006ff */
[----:B------:R-:W-:-:S04]  /*4440*/  IMAD.U32 R2, RZ, RZ, UR6 ;  /* 0x00000006ff027e24 */ /* 0x000fc8000f8e00ff */
[----:B------:R-:W1:Y:S02]  /*4450*/  SYNCS.PHASECHK.TRANS64.TRYWAIT P0, [UR11], R2 ;  /* 0x00000002ff0075a7 */ /* 0x000e64000800110b */
[----:B-1----:R-:W-:Y:S05]  /*4460*/  @!P0 BRA `(.L_x_12) ;  /* 0x0000000800d48947 */ /* 0x002fea0003800000 */
.L_x_11:
[----:B------:R-:W-:Y:S01]  /*4470*/  BAR.SYNC.DEFER_BLOCKING 0x0 ;  /* 0x0000000000007b1d */ /* 0x000fe20000010000 */
[C---:B------:R-:W-:Y:S02]  /*4480*/  LOP3.LUT R2, R0.reuse, 0x80, RZ, 0xc0, !PT ;  /* 0x0000008000027812 */ /* 0x040fe400078ec0ff */
[----:B------:R-:W-:Y:S02]  /*4490*/  LOP3.LUT R3, R0, 0x7f, RZ, 0xc0, !PT ;  /* 0x0000007f00037812 */ /* 0x000fe400078ec0ff */
[----:B------:R-:W-:Y:S01]  /*44a0*/  LEA R0, R2, UR9, 0x5 ;  /* 0x0000000902007c11 */ /* 0x000fe2000f8e28ff */
[----:B0-----:R-:W0:Y:S01]  /*44b0*/  LDCU.128 UR12, c[0x0][0x390] ;  /* 0x00007200ff0c77ac */ /* 0x001e220008000c00 */
[----:B------:R-:W-:Y:S02]  /*44c0*/  LEA R67, R67, UR9, 0x4 ;  /* 0x0000000943437c11 */ /* 0x000fe4000f8e20ff */
[----:B------:R-:W-:Y:S01]  /*44d0*/  LOP3.LUT R26, R71, 0x16, R72, 0xfe, !PT ;  /* 0x00000016471a7812 */ /* 0x000fe200078efe48 */
[----:B------:R-:W-:Y:S01]  /*44e0*/  IMAD R0, R3, 0x10, R0 ;  /* 0x0000001003007824 */ /* 0x000fe200078e0200 */
[----:B------:R-:W1:Y:S01]  /*44f0*/  LDCU UR4, c[0x0][0x3b4] ;  /* 0x00007680ff0477ac */ /* 0x000e620008000800 */
[----:B------:R-:W-:-:S02]  /*4500*/  LOP3.LUT R24, R71, 0x1a, R72, 0xfe, !PT ;  /* 0x0000001a47187812 */ /* 0x000fc400078efe48 */
[----:B------:R-:W-:Y:S01]  /*4510*/  LOP3.LUT R25, R71, 0x18, R72, 0xfe, !PT ;  /* 0x0000001847197812 */ /* 0x000fe200078efe48 */
[----:B------:R-:W2:Y:S01]  /*4520*/  LDCU UR5, c[0x0][0x3b8] ;  /* 0x00007700ff0577ac */ /* 0x000ea20008000800 */
[----:B------:R-:W3:Y:S02]  /*4530*/  @!P2 SYNCS.CCTL.IV [UR9+0xa000] ;  /* 0x00a00000ff00a9b1 */ /* 0x000ee40008000009 */
[----:B---3--:R-:W-:Y:S01]  /*4540*/  BAR.SYNC.DEFER_BLOCKING 0x0 ;  /* 0x0000000000007b1d */ /* 0x008fe20000010000 */
[C---:B0-----:R-:W-:Y:S01]  /*4550*/  ISETP.GE.AND P0, PT, R70.reuse, UR14, PT ;  /* 0x0000000e46007c0c */ /* 0x041fe2000bf06270 */
[----:B-1----:R-:W-:-:S04]  /*4560*/  IMAD R70, R70, UR4, RZ ;  /* 0x0000000446467c24 */ /* 0x002fc8000f8e02ff */
[----:B------:R-:W0:Y:S01]  /*4570*/  LDTM.x16 R4, tmem[UR10] ;  /* 0x0000000a000479ee */ /* 0x000e220008240000 */
[----:B------:R-:W1:Y:S01]  /*4580*/  @!P2 SYNCS.CCTL.IV [UR9+0xa008] ;  /* 0x00a00800ff00a9b1 */ /* 0x000e620008000009 */
[----:B------:R-:W-:Y:S01]  /*4590*/  NOP ;  /* 0x0000000000007918 */ /* 0x000fe20000000000 */
[----:B0-----:R-:W-:Y:S02]  /*45a0*/  F2FP.BF16.F32.PACK_AB R4, R6, R4 ;  /* 0x000000040604723e */ /* 0x001fe400000010ff */
[----:B------:R-:W-:Y:S02]  /*45b0*/  F2FP.BF16.F32.PACK_AB R20, R7, R5 ;  /* 0x000000050714723e */ /* 0x000fe400000010ff */
[----:B------:R-:W-:Y:S02]  /*45c0*/  F2FP.BF16.F32.PACK_AB R5, R10, R8 ;  /* 0x000000080a05723e */ /* 0x000fe400000010ff */
[----:B------:R-:W-:Y:S02]  /*45d0*/  F2FP.BF16.F32.PACK_AB R21, R11, R9 ;  /* 0x000000090b15723e */ /* 0x000fe400000010ff */
[----:B------:R-:W-:-:S02]  /*45e0*/  F2FP.BF16.F32.PACK_AB R6, R14, R12 ;  /* 0x0000000c0e06723e */ /* 0x000fc400000010ff */
[----:B------:R-:W-:Y:S02]  /*45f0*/  F2FP.BF16.F32.PACK_AB R22, R15, R13 ;  /* 0x0000000d0f16723e */ /* 0x000fe400000010ff */
[----:B------:R-:W-:Y:S02]  /*4600*/  F2FP.BF16.F32.PACK_AB R7, R18, R16 ;  /* 0x000000101207723e */ /* 0x000fe400000010ff */
[----:B------:R-:W-:Y:S02]  /*4610*/  F2FP.BF16.F32.PACK_AB R23, R19, R17 ;  /* 0x000000111317723e */ /* 0x000fe400000010ff */
[C---:B------:R-:W-:Y:S01]  /*4620*/  LEA R17, P2, R70.reuse, UR12, 0x1 ;  /* 0x0000000c46117c11 */ /* 0x040fe2000f8408ff */
[----:B-1----:R0:W-:Y:S01]  /*4630*/  STS.128 [R0], R4 ;  /* 0x0000000400007388 */ /* 0x0021e20000000c00 */
[C-C-:B------:R-:W-:Y:S02]  /*4640*/  LOP3.LUT R9, R71.reuse, 0x8, R72.reuse, 0xfe, !PT ;  /* 0x0000000847097812 */ /* 0x140fe400078efe48 */
[----:B------:R-:W-:Y:S01]  /*4650*/  LEA.HI.X.SX32 R19, R70, UR13, 0x1, P2 ;  /* 0x0000000d46137c11 */ /* 0x000fe200090f0eff */
[----:B------:R1:W-:Y:S01]  /*4660*/  STS.128 [R0+0x800], R20 ;  /* 0x0008001400007388 */ /* 0x0003e20000000c00 */
[----:B------:R-:W-:-:S02]  /*4670*/  LOP3.LUT R10, R71, 0xe, R72, 0xfe, !PT ;  /* 0x0000000e470a7812 */ /* 0x000fc400078efe48 */
[C-C-:B------:R-:W-:Y:S01]  /*4680*/  LOP3.LUT R11, R71.reuse, 0xc, R72.reuse, 0xfe, !PT ;  /* 0x0000000c470b7812 */ /* 0x140fe200078efe48 */
[----:B------:R-:W-:Y:S01]  /*4690*/  BAR.SYNC.DEFER_BLOCKING 0x0 ;  /* 0x0000000000007b1d */ /* 0x000fe20000010000 */
[C-C-:B------:R-:W-:Y:S02]  /*46a0*/  LOP3.LUT R18, R71.reuse, 0x1c, R72.reuse, 0xfe, !PT ;  /* 0x0000001c47127812 */ /* 0x140fe400078efe48 */
[C-C-:B------:R-:W-:Y:S02]  /*46b0*/  LOP3.LUT R16, R71.reuse, 0x1e, R72.reuse, 0xfe, !PT ;  /* 0x0000001e47107812 */ /* 0x140fe400078efe48 */
[C-C-:B0-----:R-:W-:Y:S02]  /*46c0*/  LOP3.LUT R4, R71.reuse, 0x2, R72.reuse, 0xfe, !PT ;  /* 0x0000000247047812 */ /* 0x141fe400078efe48 */
[C---:B------:R-:W-:Y:S02]  /*46d0*/  LOP3.LUT R7, R71.reuse, 0x4, R72, 0xfe, !PT ;  /* 0x0000000447077812 */ /* 0x040fe400078efe48 */
[----:B-1----:R-:W-:-:S02]  /*46e0*/  LOP3.LUT R0, R71, R72, RZ, 0xfc, !PT ;  /* 0x0000004847007212 */ /* 0x002fc400078efcff */
[--C-:B------:R-:W-:Y:S02]  /*46f0*/  LOP3.LUT R6, R71, 0x6, R72.reuse, 0xfe, !PT ;  /* 0x0000000647067812 */ /* 0x100fe400078efe48 */
[C---:B------:R-:W-:Y:S01]  /*4700*/  ISETP.LT.AND P3, PT, R0.reuse, UR15, !P0 ;  /* 0x0000000f00007c0c */ /* 0x040fe2000c761270 */
[----:B--2---:R-:W-:Y:S01]  /*4710*/  IMAD R0, R0, UR5, RZ ;  /* 0x0000000500007c24 */ /* 0x004fe2000f8e02ff */
[C---:B------:R-:W-:Y:S01]  /*4720*/  ISETP.LT.AND P5, PT, R7.reuse, UR15, !P0 ;  /* 0x0000000f07007c0c */ /* 0x040fe2000c7a1270 */
[----:B------:R-:W-:Y:S01]  /*4730*/  IMAD R7, R7, UR5, RZ ;  /* 0x0000000507077c24 */ /* 0x000fe2000f8e02ff */
[----:B------:R-:W-:Y:S02]  /*4740*/  ISETP.LT.AND P4, PT, R6, UR15, !P0 ;  /* 0x0000000f06007c0c */ /* 0x000fe4000c781270 */
[----:B------:R-:W-:Y:S01]  /*4750*/  LEA R2, P2, R0, R17, 0x1 ;  /* 0x0000001100027211 */ /* 0x000fe200078408ff */
[----:B------:R-:W0:Y:S01]  /*4760*/  LDS.128 R12, [R67] ;  /* 0x00000000430c7984 */ /* 0x000e220000000c00 */
[----:B------:R-:W-:-:S02]  /*4770*/  LOP3.LUT R23, R71, 0xa, R72, 0xfe, !PT ;  /* 0x0000000a47177812 */ /* 0x000fc400078efe48 */
[----:B------:R-:W-:Y:S01]  /*4780*/  LEA.HI.X.SX32 R3, R0, R19, 0x1, P2 ;  /* 0x0000001300037211 */ /* 0x000fe200010f0eff */
[C---:B------:R-:W-:Y:S01]  /*4790*/  IMAD R0, R4.reuse, UR5, RZ ;  /* 0x0000000504007c24 */ /* 0x040fe2000f8e02ff */
[----:B------:R-:W-:Y:S01]  /*47a0*/  ISETP.LT.AND P2, PT, R4, UR15, !P0 ;  /* 0x0000000f04007c0c */ /* 0x000fe2000c741270 */
[----:B------:R-:W1:Y:S01]  /*47b0*/  LDS.128 R64, [R67+0x1000] ;  /* 0x0010000043407984 */ /* 0x000e620000000c00 */
[C-C-:B------:R-:W-:Y:S02]  /*47c0*/  LOP3.LUT R22, R71.reuse, 0x10, R72.reuse, 0xfe, !PT ;  /* 0x0000001047167812 */ /* 0x140fe400078efe48 */
[C-C-:B------:R-:W-:Y:S02]  /*47d0*/  LOP3.LUT R21, R71.reuse, 0x12, R72.reuse, 0xfe, !PT ;  /* 0x0000001247157812 */ /* 0x140fe400078efe48 */
[----:B------:R-:W-:Y:S01]  /*47e0*/  LOP3.LUT R20, R71, 0x14, R72, 0xfe, !PT ;  /* 0x0000001447147812 */ /* 0x000fe200078efe48 */
[----:B0-----:R0:W-:Y:S01]  /*47f0*/  @P3 STG.E.U16 desc[UR18][R2.64], R12 ;  /* 0x0000000c02003986 */ /* 0x0011e2000c101512 */
[----:B------:R-:W-:-:S04]  /*4800*/  LEA R4, P3, R0, R17, 0x1 ;  /* 0x0000001100047211 */ /* 0x000fc800078608ff */
[----:B------:R-:W-:Y:S01]  /*4810*/  LEA.HI.X.SX32 R5, R0, R19, 0x1, P3 ;  /* 0x0000001300057211 */ /* 0x000fe200018f0eff */
[----:B------:R-:W-:Y:S01]  /*4820*/  IMAD R0, R6, UR5, RZ ;  /* 0x0000000506007c24 */ /* 0x000fe2000f8e02ff */
[----:B------:R-:W-:Y:S02]  /*4830*/  LEA R6, P6, R7, R17, 0x1 ;  /* 0x0000001107067211 */ /* 0x000fe400078c08ff */
[C---:B------:R-:W-:Y:S01]  /*4840*/  ISETP.LT.AND P3, PT, R9.reuse, UR15, !P0 ;  /* 0x0000000f09007c0c */ /* 0x040fe2000c761270 */
[----:B------:R-:W-:Y:S01]  /*4850*/  IMAD R9, R9, UR5, RZ ;  /* 0x0000000509097c24 */ /* 0x000fe2000f8e02ff */
[----:B------:R-:W-:Y:S02]  /*4860*/  LEA.HI.X.SX32 R7, R7, R19, 0x1, P6 ;  /* 0x0000001307077211 */ /* 0x000fe400030f0eff */
[----:B0-----:R-:W-:Y:S01]  /*4870*/  PRMT R3, R12, 0x7632, R3 ;  /* 0x000076320c037816 */ /* 0x001fe20000000003 */
[----:B------:R-:W-:Y:S01]  /*4880*/  IMAD R12, R18, UR5, RZ ;  /* 0x00000005120c7c24 */ /* 0x000fe2000f8e02ff */
[----:B------:R-:W-:-:S03]  /*4890*/  LEA R8, P6, R9, R17, 0x1 ;  /* 0x0000001109087211 */ /* 0x000fc600078c08ff */
[----:B------:R0:W-:Y:S01]  /*48a0*/  @P2 STG.E.U16 desc[UR18][R4.64], R3 ;  /* 0x0000000304002986 */ /* 0x0001e2000c101512 */
[C---:B------:R-:W-:Y:S02]  /*48b0*/  LEA R2, P2, R0.reuse, R17, 0x1 ;  /* 0x0000001100027211 */ /* 0x040fe400078408ff */
[-C--:B------:R-:W-:Y:S01]  /*48c0*/  LEA.HI.X.SX32 R9, R9, R19.reuse, 0x1, P6 ;  /* 0x0000001309097211 */ /* 0x080fe200030f0eff */
[----:B------:R2:W-:Y:S01]  /*48d0*/  @P5 STG.E.U16 desc[UR18][R6.64], R13 ;  /* 0x0000000d06005986 */ /* 0x0005e2000c101512 */
[C---:B------:R-:W-:Y:S01]  /*48e0*/  ISETP.LT.AND P5, PT, R11.reuse, UR15, !P0 ;  /* 0x0000000f0b007c0c */ /* 0x040fe2000c7a1270 */
[----:B------:R-:W-:Y:S01]  /*48f0*/  IMAD R11, R11, UR5, RZ ;  /* 0x000000050b0b7c24 */ /* 0x000fe2000f8e02ff */
[----:B0-----:R-:W-:Y:S01]  /*4900*/  LEA.HI.X.SX32 R3, R0, R19, 0x1, P2 ;  /* 0x0000001300037211 */ /* 0x001fe200010f0eff */
[----:B------:R-:W-:Y:S01]  /*4910*/  IMAD R0, R23, UR5, RZ ;  /* 0x0000000517007c24 */ /* 0x000fe2000f8e02ff */
[----:B------:R-:W-:Y:S02]  /*4920*/  PRMT R5, R13, 0x7632, R5 ;  /* 0x000076320d057816 */ /* 0x000fe40000000005 */
[----:B------:R-:W-:Y:S01]  /*4930*/  ISETP.LT.AND P2, PT, R23, UR15, !P0 ;  /* 0x0000000f17007c0c */ /* 0x000fe2000c741270 */
[----:B--2---:R-:W-:-:S02]  /*4940*/  IMAD R7, R22, UR5, RZ ;  /* 0x0000000516077c24 */ /* 0x004fc4000f8e02ff */
[----:B------:R0:W-:Y:S01]  /*4950*/  @P4 STG.E.U16 desc[UR18][R2.64], R5 ;  /* 0x0000000502004986 */ /* 0x0001e2000c101512 */
[----:B------:R-:W-:Y:S01]  /*4960*/  LEA R4, P4, R0, R17, 0x1 ;  /* 0x0000001100047211 */ /* 0x000fe200078808ff */
[----:B------:R-:W-:Y:S02]  /*4970*/  IMAD R13, R16, UR5, RZ ;  /* 0x00000005100d7c24 */ /* 0x000fe4000f8e02ff */
[----:B------:R2:W-:Y:S01]  /*4980*/  @P3 STG.E.U16 desc[UR18][R8.64], R14 ;  /* 0x0000000e08003986 */ /* 0x0005e2000c101512 */
[----:B0-----:R-:W-:Y:S01]  /*4990*/  LEA.HI.X.SX32 R5, R0, R19, 0x1, P4 ;  /* 0x0000001300057211 */ /* 0x001fe200020f0eff */
[----:B------:R-:W-:Y:S01]  /*49a0*/  IMAD R0, R10, UR5, RZ ;  /* 0x000000050a007c24 */ /* 0x000fe2000f8e02ff */
[----:B------:R-:W-:Y:S02]  /*49b0*/  PRMT R3, R14, 0x7632, R3 ;  /* 0x000076320e037816 */ /* 0x000fe40000000003 */
[----:B------:R-:W-:Y:S01]  /*49c0*/  ISETP.LT.AND P4, PT, R10, UR15, !P0 ;  /* 0x0000000f0a007c0c */ /* 0x000fe2000c781270 */
[----:B--2---:R-:W-:Y:S01]  /*49d0*/  IMAD R8, R21, UR5, RZ ;  /* 0x0000000515087c24 */ /* 0x004fe2000f8e02ff */
[-C--:B------:R-:W-:Y:S01]  /*49e0*/  LEA R10, P3, R11, R17.reuse, 0x1 ;  /* 0x000000110b0a7211 */ /* 0x080fe200078608ff */
[----:B------:R0:W-:Y:S01]  /*49f0*/  @P2 STG.E.U16 desc[UR18][R4.64], R3 ;  /* 0x0000000304002986 */ /* 0x0001e2000c101512 */
[----:B------:R-:W-:-:S02]  /*4a00*/  LEA R2, P6, R0, R17, 0x1 ;  /* 0x0000001100027211 */ /* 0x000fc400078c08ff */
[----:B------:R-:W-:Y:S02]  /*4a10*/  ISETP.LT.AND P2, PT, R22, UR15, !P0 ;  /* 0x0000000f16007c0c */ /* 0x000fe4000c741270 */
[----:B------:R-:W-:Y:S02]  /*4a20*/  LEA.HI.X.SX32 R11, R11, R19, 0x1, P3 ;  /* 0x000000130b0b7211 */ /* 0x000fe400018f0eff */
[----:B------:R-:W-:-:S03]  /*4a30*/  ISETP.LT.AND P3, PT, R21, UR15, !P0 ;  /* 0x0000000f15007c0c */ /* 0x000fc6000c761270 */
[----:B------:R2:W-:Y:S01]  /*4a40*/  @P5 STG.E.U16 desc[UR18][R10.64], R15 ;  /* 0x0000000f0a005986 */ /* 0x0005e2000c101512 */
[----:B0-----:R-:W-:Y:S01]  /*4a50*/  LEA.HI.X.SX32 R3, R0, R19, 0x1, P6 ;  /* 0x0000001300037211 */ /* 0x001fe200030f0eff */
[----:B------:R-:W-:Y:S01]  /*4a60*/  IMAD R0, R20, UR5, RZ ;  /* 0x0000000514007c24 */ /* 0x000fe2000f8e02ff */
[----:B------:R-:W-:Y:S02]  /*4a70*/  LEA R6, P6, R7, R17, 0x1 ;  /* 0x0000001107067211 */ /* 0x000fe400078c08ff */
[----:B------:R-:W-:Y:S02]  /*4a80*/  PRMT R5, R15, 0x7632, R5 ;  /* 0x000076320f057816 */ /* 0x000fe40000000005 */
[----:B------:R-:W-:Y:S02]  /*4a90*/  LEA.HI.X.SX32 R7, R7, R19, 0x1, P6 ;  /* 0x0000001307077211 */ /* 0x000fe400030f0eff */
[----:B------:R-:W-:Y:S01]  /*4aa0*/  LEA R4, P5, R8, R17, 0x1 ;  /* 0x0000001108047211 */ /* 0x000fe200078a08ff */
[----:B------:R0:W-:Y:S01]  /*4ab0*/  @P4 STG.E.U16 desc[UR18][R2.64], R5 ;  /* 0x0000000502004986 */ /* 0x0001e2000c101512 */
[----:B------:R-:W-:Y:S01]  /*4ac0*/  ISETP.LT.AND P6, PT, R20, UR15, !P0 ;  /* 0x0000000f14007c0c */ /* 0x000fe2000c7c1270 */
[----:B--2---:R-:W-:Y:S01]  /*4ad0*/  IMAD R10, R26, UR5, RZ ;  /* 0x000000051a0a7c24 */ /* 0x004fe2000f8e02ff */
[----:B------:R-:W-:Y:S01]  /*4ae0*/  ISETP.LT.AND P4, PT, R25, UR15, !P0 ;  /* 0x0000000f19007c0c */ /* 0x000fe2000c781270 */
[----:B-1----:R-:W-:Y:S01]  /*4af0*/  @P2 STG.E.U16 desc[UR18][R6.64], R64 ;  /* 0x0000004006002986 */ /* 0x002fe2000c101512 */
[----:B------:R-:W-:Y:S01]  /*4b00*/  IMAD R11, R24, UR5, RZ ;  /* 0x00000005180b7c24 */ /* 0x000fe2000f8e02ff */
[----:B0-----:R-:W-:-:S02]  /*4b10*/  LEA.HI.X.SX32 R5, R8, R19, 0x1, P5 ;  /* 0x0000001308057211 */ /* 0x001fc400028f0eff */
[----:B------:R-:W-:Y:S02]  /*4b20*/  LEA R8, P2, R0, R17, 0x1 ;  /* 0x0000001100087211 */ /* 0x000fe400078408ff */
[----:B------:R-:W-:Y:S02]  /*4b30*/  PRMT R3, R64, 0x7632, R3 ;  /* 0x0000763240037816 */ /* 0x000fe40000000003 */
[----:B------:R-:W-:Y:S01]  /*4b40*/  LEA.HI.X.SX32 R9, R0, R19, 0x1, P2 ;  /* 0x0000001300097211 */ /* 0x000fe200010f0eff */
[----:B------:R-:W-:Y:S01]  /*4b50*/  IMAD R0, R25, UR5, RZ ;  /* 0x0000000519007c24 */ /* 0x000fe2000f8e02ff */
[----:B------:R-:W-:Y:S01]  /*4b60*/  LEA R2, P2, R10, R17, 0x1 ;  /* 0x000000110a027211 */ /* 0x000fe200078408ff */
[----:B------:R0:W-:Y:S01]  /*4b70*/  @P3 STG.E.U16 desc[UR18][R4.64], R3 ;  /* 0x0000000304003986 */ /* 0x0001e2000c101512 */
[----:B------:R-:W-:Y:S02]  /*4b80*/  ISETP.LT.AND P5, PT, R26, UR15, !P0 ;  /* 0x0000000f1a007c0c */ /* 0x000fe4000c7a1270 */
[----:B------:R-:W-:Y:S01]  /*4b90*/  ISETP.LT.AND P3, PT, R24, UR15, !P0 ;  /* 0x0000000f18007c0c */ /* 0x000fe2000c761270 */
[----:B------:R1:W-:Y:S01]  /*4ba0*/  @P6 STG.E.U16 desc[UR18][R8.64], R65 ;  /* 0x0000004108006986 */ /* 0x0003e2000c101512 */
[----:B0-----:R-:W-:-:S02]  /*4bb0*/  LEA.HI.X.SX32 R3, R10, R19, 0x1, P2 ;  /* 0x000000130a037211 */ /* 0x001fc400010f0eff */
[CC--:B------:R-:W-:Y:S02]  /*4bc0*/  LEA R4, P6, R0.reuse, R17.reuse, 0x1 ;  /* 0x0000001100047211 */ /* 0x0c0fe400078c08ff */
[C---:B------:R-:W-:Y:S02]  /*4bd0*/  LEA R6, P2, R11.reuse, R17, 0x1 ;  /* 0x000000110b067211 */ /* 0x040fe400078408ff */
[-C--:B------:R-:W-:Y:S02]  /*4be0*/  LEA.HI.X.SX32 R5, R0, R19.reuse, 0x1, P6 ;  /* 0x0000001300057211 */ /* 0x080fe400030f0eff */
[----:B------:R-:W-:Y:S02]  /*4bf0*/  LEA.HI.X.SX32 R7, R11, R19, 0x1, P2 ;  /* 0x000000130b077211 */ /* 0x000fe400010f0eff */
[----:B------:R-:W-:Y:S02]  /*4c00*/  LEA R10, P6, R12, R17, 0x1 ;  /* 0x000000110c0a7211 */ /* 0x000fe400078c08ff */
[----:B------:R-:W-:-:S02]  /*4c10*/  ISETP.LT.AND P2, PT, R18, UR15, !P0 ;  /* 0x0000000f12007c0c */ /* 0x000fc4000c741270 */
[----:B------:R-:W-:Y:S02]  /*4c20*/  ISETP.LT.AND P0, PT, R16, UR15, !P0 ;  /* 0x0000000f10007c0c */ /* 0x000fe4000c701270 */
[----:B-1----:R-:W-:Y:S02]  /*4c30*/  PRMT R65, R65, 0x7632, R65 ;  /* 0x0000763241417816 */ /* 0x002fe40000000041 */
[----:B------:R-:W-:Y:S02]  /*4c40*/  LEA.HI.X.SX32 R11, R12, R19, 0x1, P6 ;  /* 0x000000130c0b7211 */ /* 0x000fe400030f0eff */
[----:B------:R-:W-:Y:S01]  /*4c50*/  LEA R8, P6, R13, R17, 0x1 ;  /* 0x000000110d087211 */ /* 0x000fe200078c08ff */
[----:B------:R0:W-:Y:S01]  /*4c60*/  @P5 STG.E.U16 desc[UR18][R2.64], R65 ;  /* 0x0000004102005986 */ /* 0x0001e2000c101512 */
[----:B------:R-:W-:Y:S02]  /*4c70*/  PRMT R0, R67, 0x7632, R0 ;  /* 0x0000763243007816 */ /* 0x000fe40000000000 */
[----:B------:R-:W-:Y:S01]  /*4c80*/  LEA.HI.X.SX32 R9, R13, R19, 0x1, P6 ;  /* 0x000000130d097211 */ /* 0x000fe200030f0eff */
[----:B------:R1:W-:Y:S01]  /*4c90*/  @P4 STG.E.U16 desc[UR18][R4.64], R66 ;  /* 0x0000004204004986 */ /* 0x0003e2000c101512 */
[----:B0-----:R-:W-:-:S05]  /*4ca0*/  PRMT R3, R66, 0x7632, R3 ;  /* 0x0000763242037816 */ /* 0x001fca0000000003 */
[----:B------:R1:W-:Y:S04]  /*4cb0*/  @P3 STG.E.U16 desc[UR18][R6.64], R3 ;  /* 0x0000000306003986 */ /* 0x0003e8000c101512 */
[----:B------:R1:W-:Y:S04]  /*4cc0*/  @P2 STG.E.U16 desc[UR18][R10.64], R67 ;  /* 0x000000430a002986 */ /* 0x0003e8000c101512 */
[----:B------:R1:W-:Y:S01]  /*4cd0*/  @P0 STG.E.U16 desc[UR18][R8.64], R0 ;  /* 0x0000000008000986 */ /* 0x0003e2000c101512 */
[----:B------:R-:W-:Y:S06]  /*4ce0*/  BAR.SYNC.DEFER_BLOCKING 0x0 ;  /* 0x0000000000007b1d */ /* 0x000fec0000010000 */
[----:B------:R-:W-:Y:S05]  /*4cf0*/  @P1 BRA `(.L_x_13) ;  /* 0x00000000009c1947 */ /* 0x000fea0003800000 */
[----:B------:R-:W0:Y:S01]  /*4d00*/  S2UR UR5, SR_CgaCtaId ;  /* 0x00000000000579c3 */ /* 0x000e220000008800 */
[----:B------:R-:W-:Y:S01]  /*4d10*/  NOP ;  /* 0x0000000000007918 */ /* 0x000fe20000000000 */
[----:B------:R-:W-:Y:S01]  /*4d20*/  UMOV UR4, 0x50 ;  /* 0x0000005000047882 */ /* 0x000fe20000000000 */
[----:B-1----:R-:W-:Y:S02]  /*4d30*/  IMAD.U32 R0, RZ, RZ, UR8 ;  /* 0x00000008ff007e24 */ /* 0x002fe4000f8e00ff */
[----:B------:R-:W-:-:S03]  /*4d40*/  IMAD.MOV.U32 R3, RZ, RZ, 0x1 ;  /* 0x00000001ff037424 */ /* 0x000fc600078e00ff */
[----:B------:R-:W-:-:S04]  /*4d50*/  LOP3.LUT R0, R0, 0xffff, RZ, 0xc0, !PT ;  /* 0x0000ffff00007812 */ /* 0x000fc800078ec0ff */
[----:B------:R-:W-:-:S05]  /*4d60*/  SHF.R.U32.HI R0, RZ, 0x5, R0 ;  /* 0x00000005ff007819 */ /* 0x000fca0000011600 */
[----:B------:R-:W-:Y:S01]  /*4d70*/  VIADD R2, R0, 0x10 ;  /* 0x0000001000027836 */ /* 0x000fe20000000000 */
[----:B------:R-:W-:Y:S01]  /*4d80*/  SHF.L.U32 R0, R3, R0, RZ ;  /* 0x0000000003007219 */ /* 0x000fe200000006ff */
[----:B0-----:R-:W-:-:S03]  /*4d90*/  ULEA UR6, UR5, UR4, 0x18 ;  /* 0x0000000405067291 */ /* 0x001fc6000f8ec0ff */
[----:B------:R-:W-:-:S04]  /*4da0*/  SHF.L.U32 R3, R3, R2, RZ ;  /* 0x0000000203037219 */ /* 0x000fc800000006ff */
[----:B------:R-:W-:Y:S02]  /*4db0*/  LOP3.LUT R0, R3, R0, RZ, 0xfc, !PT ;  /* 0x0000000003007212 */ /* 0x000fe400078efcff */
[----:B------:R-:W0:Y:S02]  /*4dc0*/  LDS R5, [UR6] ;  /* 0x00000006ff057984 */ /* 0x000e240008000800 */
[C---:B------:R-:W-:Y:S02]  /*4dd0*/  LOP3.LUT R2, R0.reuse, 0xffff, RZ, 0xc0, !PT ;  /* 0x0000ffff00027812 */ /* 0x040fe400078ec0ff */
[----:B0-----:R-:W-:-:S04]  /*4de0*/  LOP3.LUT R3, R0, 0xffff, R5, 0x80, !PT ;  /* 0x0000ffff00037812 */ /* 0x001fc800078e8005 */
[----:B------:R-:W-:-:S13]  /*4df0*/  ISETP.NE.AND P0, PT, R3, R2, PT ;  /* 0x000000020300720c */ /* 0x000fda0003f05270 */
[----:B------:R-:W-:Y:S05]  /*4e00*/  @P0 BRA `(.L_x_14) ;  /* 0x0000000000500947 */ /* 0x000fea0003800000 */
[----:B------:R-:W-:Y:S02]  /*4e10*/  SHF.R.U32.HI R5, RZ, 0x10, R5 ;  /* 0x00000010ff057819 */ /* 0x000fe40000011605 */
[----:B------:R-:W-:-:S04]  /*4e20*/  SHF.R.U32.HI R2, RZ, 0x10, R0 ;  /* 0x00000010ff027819 */ /* 0x000fc80000011600 */
[----:B------:R-:W-:-:S04]  /*4e30*/  LOP3.LUT R5, R5, R2, RZ, 0xc0, !PT ;  /* 0x0000000205057212 */ /* 0x000fc800078ec0ff */
[----:B------:R-:W-:-:S13]  /*4e40*/  ISETP.NE.AND P0, PT, R5, R2, PT ;  /* 0x000000020500720c */ /* 0x000fda0003f05270 */
[----:B------:R-:W-:Y:S05]  /*4e50*/  @P0 BRA `(.L_x_15) ;  /* 0x0000000000300947 */ /* 0x000fea0003800000 */
[----:B------:R-:W-:Y:S01]  /*4e60*/  R2UR UR4, R0 ;  /* 0x00000000000472ca */ /* 0x000fe200000e0000 */
[----:B------:R-:W-:Y:S01]  /*4e70*/  VOTEU.ANY UR5, UPT, PT ;  /* 0x0000000000057886 */ /* 0x000fe200038e0100 */
[----:B------:R-:W0:Y:S01]  /*4e80*/  S2R R0, SR_LANEID ;  /* 0x0000000000007919 */ /* 0x000e220000000000 */
[----:B------:R-:W-:-:S10]  /*4e90*/  UFLO.U32 UR5, UR5 ;  /* 0x00000005000572bd */ /* 0x000fd400080e0000 */
[----:B------:R-:W-:-:S06]  /*4ea0*/  ULOP3.LUT UR4, URZ, UR4, URZ, 0x33, !UPT ;  /* 0x00000004ff047292 */ /* 0x000fcc000f8e33ff */
[----:B------:R-:W-:-:S04]  /*4eb0*/  IMAD.U32 R2, RZ, RZ, UR4 ;  /* 0x00000004ff027e24 */ /* 0x000fc8000f8e00ff */
[----:B------:R-:W1:Y:S02]  /*4ec0*/  REDUX UR7, R2 ;  /* 0x00000000020773c4 */ /* 0x000e640000000000 */
[----:B------:R2:W-:Y:S01]  /*4ed0*/  UTCATOMSWS.AND URZ, UR4 ;  /* 0x0000000400ff79e3 */ /* 0x0005e20008000000 */
[----:B0-----:R-:W-:Y:S01]  /*4ee0*/  ISETP.EQ.U32.AND P0, PT, R0, UR5, PT ;  /* 0x0000000500007c0c */ /* 0x001fe2000bf02070 */
[----:B-1----:R-:W-:-:S12]  /*4ef0*/  IMAD.U32 R0, RZ, RZ, UR7 ;  /* 0x00000007ff007e24 */ /* 0x002fd8000f8e00ff */
[----:B------:R2:W-:Y:S01]  /*4f00*/  @P0 ATOMS.AND RZ, [UR6], R0 ;  /* 0x00000000ffff098c */ /* 0x0005e2000a800006 */
[----:B------:R-:W-:Y:S05]  /*4f10*/  BRA `(.L_x_13) ;  /* 0x0000000000147947 */ /* 0x000fea0003800000 */
.L_x_15:
[----:B------:R-:W-:-:S07]  /*4f20*/  MOV R2, 0x4f40 ;  /* 0x00004f4000027802 */ /* 0x000fce0000000f00 */
[----:B------:R-:W-:Y:S05]  /*4f30*/  CALL.REL.NOINC `($__internal_0_$__cuda_sm10x_tcgen05_guardrail_trap_col_being_dealloced_not_returned_by_alloc) ;  /* 0x00000000002c7944 */ /* 0x000fea0003c00000 */
[----:B------:R-:W-:Y:S05]  /*4f40*/  BRA `(.L_x_13) ;  /* 0x0000000000087947 */ /* 0x000fea0003800000 */
.L_x_14:
[----:B------:R-:W-:-:S07]  /*4f50*/  MOV R2, 0x4f70 ;  /* 0x00004f7000027802 */ /* 0x000fce0000000f00 */
[----:B------:R-:W-:Y:S05]  /*4f60*/  CALL.REL.NOINC `($__internal_2_$__cuda_sm10x_tcgen05_guardrail_trap_unallocated_columns_being_dealloced) ;  /* 0x0000000000387944 */ /* 0x000fea0003c00000 */
.L_x_13:
[----:B------:R-:W-:Y:S01]  /*4f70*/  NOP ;  /* 0x0000000000007918 */ /* 0x000fe20000000000 */
[----:B--2---:R-:W-:Y:S05]  /*4f80*/  EXIT ;  /* 0x000000000000794d */ /* 0x004fea0003800000 */
.L_x_8:
[----:B------:R-:W0:Y:S02]  /*4f90*/  SYNCS.PHASECHK.TRANS64.TRYWAIT P4, [UR11], R78 ;  /* 0x0000004eff0075a7 */ /* 0x000e24000808110b */
[----:B0-----:R-:W-:Y:S05]  /*4fa0*/  @!P4 BRA `(.L_x_8) ;  /* 0xfffffffc00f8c947 */ /* 0x001fea000383ffff */
[----:B------:R-:W-:Y:S05]  /*4fb0*/  BRA `(.L_x_16) ;  /* 0xffffffe400847947 */ /* 0x000fea000383ffff */
.L_x_12:
[----:B------:R-:W1:Y:S02]  /*4fc0*/  SYNCS.PHASECHK.TRANS64.TRYWAIT P0, [UR11], R2 ;  /* 0x00000002ff0075a7 */ /* 0x000e64000800110b */
[----:B-1----:R-:W-:Y:S05]  /*4fd0*/  @!P0 BRA `(.L_x_12) ;  /* 0xfffffffc00f88947 */ /* 0x002fea000383ffff */
[----:B------:R-:W-:Y:S05]  /*4fe0*/  BRA `(.L_x_11) ;  /* 0xfffffff400207947 */ /* 0x000fea000383ffff */
        .weak           $__internal_0_$__cuda_sm10x_tcgen05_guardrail_trap_col_being_dealloced_not_returned_by_alloc
        .type           $__internal_0_$__cuda_sm10x_tcgen05_guardrail_trap_col_being_dealloced_not_returned_by_alloc,@function
        .size           $__internal_0_$__cuda_sm10x_tcgen05_guardrail_trap_col_being_dealloced_not_returned_by_alloc,($__internal_1_$__cuda_sm10x_tcgen05_guardrail_trap_phase_invalid_during_alloc - $__internal_0_$__cuda_sm10x_tcgen05_guardrail_trap_col_being_dealloced_not_returned_by_alloc)
$__internal_0_$__cuda_sm10x_tcgen05_guardrail_trap_col_being_dealloced_not_returned_by_alloc:
[----:B------:R-:W-:Y:S05]  /*4ff0*/  BPT.TRAP 0x1 ;  /* 0x000000040000795c */ /* 0x000fea0000300000 */
[----:B------:R-:W-:-:S04]  /*5000*/  IMAD.MOV.U32 R3, RZ, RZ, 0x0 ;  /* 0x00000000ff037424 */ /* 0x000fc800078e00ff */
[----:B------:R-:W-:Y:S05]  /*5010*/  RET.REL.NODEC R2 `(matmul_kernel) ;  /* 0xffffffac02f87950 */ /* 0x000fea0003c3ffff */
        .weak           $__internal_1_$__cuda_sm10x_tcgen05_guardrail_trap_phase_invalid_during_alloc
        .type           $__internal_1_$__cuda_sm10x_tcgen05_guardrail_trap_phase_invalid_during_alloc,@function
        .size           $__internal_1_$__cuda_sm10x_tcgen05_guardrail_trap_phase_invalid_during_alloc,($__internal_2_$__cuda_sm10x_tcgen05_guardrail_trap_unallocated_columns_being_dealloced - $__internal_1_$__cuda_sm10x_tcgen05_guardrail_trap_phase_invalid_during_alloc)
$__internal_1_$__cuda_sm10x_tcgen05_guardrail_trap_phase_invalid_during_alloc:
[----:B------:R-:W-:Y:S05]  /*5020*/  BPT.TRAP 0x1 ;  /* 0x000000040000795c */ /* 0x000fea0000300000 */
[----:B------:R-:W-:-:S04]  /*5030*/  IMAD.MOV.U32 R3, RZ, RZ, 0x0 ;  /* 0x00000000ff037424 */ /* 0x000fc800078e00ff */
[----:B------:R-:W-:Y:S05]  /*5040*/  RET.REL.NODEC R2 `(matmul_kernel) ;  /* 0xffffffac02ec7950 */ /* 0x000fea0003c3ffff */
        .weak           $__internal_2_$__cuda_sm10x_tcgen05_guardrail_trap_unallocated_columns_being_dealloced
        .type           $__internal_2_$__cuda_sm10x_tcgen05_guardrail_trap_unallocated_columns_being_dealloced,@function
        .size           $__internal_2_$__cuda_sm10x_tcgen05_guardrail_trap_unallocated_columns_being_dealloced,(.L_x_20 - $__internal_2_$__cuda_sm10x_tcgen05_guardrail_trap_unallocated_columns_being_dealloced)
$__internal_2_$__cuda_sm10x_tcgen05_guardrail_trap_unallocated_columns_being_dealloced:
[----:B------:R-:W-:Y:S05]  /*5050*/  BPT.TRAP 0x1 ;  /* 0x000000040000795c */ /* 0x000fea0000300000 */
[----:B------:R-:W-:-:S04]  /*5060*/  IMAD.MOV.U32 R3, RZ, RZ, 0x0 ;  /* 0x00000000ff037424 */ /* 0x000fc800078e00ff */
[----:B------:R-:W-:Y:S05]  /*5070*/  RET.REL.NODEC R2 `(matmul_kernel) ;  /* 0xffffffac02e07950 */ /* 0x000fea0003c3ffff */
.L_x_17:
[----:B------:R-:W-:-:S00]  /*5080*/  BRA `(.L_x_17) ;  /* 0xfffffffc00fc7947 */ /* 0x000fc0000383ffff */
[----:B------:R-:W-:-:S00]  /*5090*/  NOP ;  /* 0x0000000000007918 */ /* 0x000fc00000000000 */
        /* <DEDUP_REMOVED lines=14> */
.L_x_20:


//--------------------- .nv.shared.matmul_kernel  --------------------------
	.section	.nv.shared.matmul_kernel,"aw",@nobits
	.sectionflags	@""
	.align	16
	.zero		1024


//--------------------- .nv.shared.reserved.0     --------------------------
	.section	.nv.shared.reserved.0,"aw",@nobits
	.align	8
	.weak		__nv_reservedSMEM_offset_0_alias
	.size		__nv_reservedSMEM_offset_0_alias, 0, 64
	.other		__nv_reservedSMEM_offset_0_alias,@"STO_CUDA_RESERVED_SHARED STV_DEFAULT"
__nv_reservedSMEM_offset_0_alias:
	.zero		0
.nv.shared.reserved.0:
	.zero		64
	.weak		__nv_reservedSMEM_allocation_phase
	.type		__nv_reservedSMEM_allocation_phase,@object
	.size		__nv_reservedSMEM_allocation_phase,(.L_0 - __nv_reservedSMEM_allocation_phase)
__nv_reservedSMEM_allocation_phase:
	.zero		1
.L_0:
	.zero		7
	.weak		__nv_reservedSMEM_devtool_atexit_pc
	.type		__nv_reservedSMEM_devtool_atexit_pc,@object
	.size		__nv_reservedSMEM_devtool_atexit_pc,(__nv_reservedSMEM_allocation_mask - __nv_reservedSMEM_devtool_atexit_pc)
__nv_reservedSMEM_devtool_atexit_pc:
	.zero		8
	.weak		__nv_reservedSMEM_allocation_mask
	.type		__nv_reservedSMEM_allocation_mask,@object
	.size		__nv_reservedSMEM_allocation_mask,(.L_2 - __nv_reservedSMEM_allocation_mask)
__nv_reservedSMEM_allocation_mask:
	.zero		4
.L_2:


//--------------------- .nv.constant0.matmul_kernel --------------------------
	.section	.nv.constant0.matmul_kernel,"a",@progbits
	.sectionflags	@""
	.align	4
.nv.constant0.matmul_kernel:
	.zero		976


//--------------------- SYMBOLS --------------------------

	.type		.nv.reservedSmem.offset0,@object
	.size		.nv.reservedSmem.offset0,0x4
	.type		.nv.reservedSmem.cap,@object
	.size		.nv.reservedSmem.cap,0x4
